//
// Generated by NVIDIA NVVM Compiler
//
// Compiler Build ID: CL-36424714
// Cuda compilation tools, release 13.0, V13.0.88
// Based on NVVM 20.0.0
//

.version 9.0
.target sm_100
.address_size 64

	// .globl	_Z20gridStrideRiemannSumIdXadL_Z18complex_kernel_gpuIdET_S1_EEEvS1_S1_iPS1_
.func  (.param .align 16 .b8 func_retval0[16]) __internal_trig_reduction_slowpathd
(
	.param .b64 __internal_trig_reduction_slowpathd_param_0
)
;
.func  (.param .b64 func_retval0) __internal_accurate_pow
(
	.param .b64 __internal_accurate_pow_param_0
)
;
.global .align 8 .b8 __cudart_i2opi_d[144] = {8, 93, 141, 31, 177, 95, 251, 107, 234, 146, 82, 138, 247, 57, 7, 61, 123, 241, 229, 235, 199, 186, 39, 117, 45, 234, 95, 158, 102, 63, 70, 79, 183, 9, 203, 39, 207, 126, 54, 109, 31, 109, 10, 90, 139, 17, 47, 239, 15, 152, 5, 222, 255, 151, 248, 31, 59, 40, 249, 189, 139, 95, 132, 156, 244, 57, 83, 131, 57, 214, 145, 57, 65, 126, 95, 180, 38, 112, 156, 233, 132, 68, 187, 46, 245, 53, 130, 232, 62, 167, 41, 177, 28, 235, 29, 254, 28, 146, 209, 9, 234, 46, 73, 6, 224, 210, 77, 66, 58, 110, 36, 183, 97, 197, 187, 222, 171, 99, 81, 254, 65, 144, 67, 60, 153, 149, 98, 219, 192, 221, 52, 245, 209, 87, 39, 252, 41, 21, 68, 78, 110, 131, 249, 162};
.global .align 16 .b8 __cudart_sin_cos_coeffs[128] = {70, 210, 176, 44, 241, 229, 90, 190, 146, 227, 172, 105, 227, 29, 199, 62, 161, 98, 219, 25, 160, 1, 42, 191, 24, 8, 17, 17, 17, 17, 129, 63, 84, 85, 85, 85, 85, 85, 197, 191, 0, 0, 0, 0, 0, 0, 0, 0, 0, 0, 0, 0, 0, 0, 0, 0, 100, 129, 253, 32, 131, 255, 168, 189, 40, 133, 239, 193, 167, 238, 33, 62, 217, 230, 6, 142, 79, 126, 146, 190, 233, 188, 221, 25, 160, 1, 250, 62, 71, 93, 193, 22, 108, 193, 86, 191, 81, 85, 85, 85, 85, 85, 165, 63, 0, 0, 0, 0, 0, 0, 224, 191, 0, 0, 0, 0, 0, 0, 240, 63};

.visible .entry _Z20gridStrideRiemannSumIdXadL_Z18complex_kernel_gpuIdET_S1_EEEvS1_S1_iPS1_(
	.param .f64 _Z20gridStrideRiemannSumIdXadL_Z18complex_kernel_gpuIdET_S1_EEEvS1_S1_iPS1__param_0,
	.param .f64 _Z20gridStrideRiemannSumIdXadL_Z18complex_kernel_gpuIdET_S1_EEEvS1_S1_iPS1__param_1,
	.param .u32 _Z20gridStrideRiemannSumIdXadL_Z18complex_kernel_gpuIdET_S1_EEEvS1_S1_iPS1__param_2,
	.param .u64 .ptr .align 1 _Z20gridStrideRiemannSumIdXadL_Z18complex_kernel_gpuIdET_S1_EEEvS1_S1_iPS1__param_3
)
{
	.reg .pred 	%p<34>;
	.reg .b32 	%r<106>;
	.reg .b32 	%f<5>;
	.reg .b64 	%rd<12>;
	.reg .b64 	%fd<199>;

	ld.param.f64 	%fd46, [_Z20gridStrideRiemannSumIdXadL_Z18complex_kernel_gpuIdET_S1_EEEvS1_S1_iPS1__param_1];
	ld.param.u32 	%r34, [_Z20gridStrideRiemannSumIdXadL_Z18complex_kernel_gpuIdET_S1_EEEvS1_S1_iPS1__param_2];
	mov.u32 	%r35, %tid.x;
	mov.u32 	%r36, %ctaid.x;
	mov.u32 	%r1, %ntid.x;
	mad.lo.s32 	%r98, %r36, %r1, %r35;
	setp.ge.s32 	%p2, %r98, %r34;
	mov.f64 	%fd198, 0d0000000000000000;
	@%p2 bra 	$L__BB0_33;
	mov.b32 	%r37, 1127219200;
	mov.b32 	%r38, -2147483648;
	mov.b64 	%fd1, {%r38, %r37};
	mov.f64 	%fd49, 0d4004000000000000;
	{
	.reg .b32 %temp; 
	mov.b64 	{%temp, %r3}, %fd49;
	}
	and.b32  	%r4, %r3, 2146435072;
	setp.eq.s32 	%p3, %r4, 1074790400;
	setp.lt.s32 	%p4, %r3, 0;
	selp.b32 	%r5, 0, 2146435072, %p4;
	and.b32  	%r39, %r3, 2147483647;
	setp.ne.s32 	%p5, %r39, 1071644672;
	and.pred  	%p1, %p3, %p5;
	mov.u32 	%r40, %nctaid.x;
	mul.lo.s32 	%r6, %r40, %r1;
	mov.f64 	%fd198, 0d0000000000000000;
	mov.u64 	%rd4, __cudart_sin_cos_coeffs;
$L__BB0_2:
	ld.param.f64 	%fd186, [_Z20gridStrideRiemannSumIdXadL_Z18complex_kernel_gpuIdET_S1_EEEvS1_S1_iPS1__param_0];
	cvt.rn.f64.s32 	%fd50, %r98;
	fma.rn.f64 	%fd3, %fd46, %fd50, %fd186;
	fma.rn.f64 	%fd51, %fd3, 0d3FF71547652B82FE, 0d4338000000000000;
	{
	.reg .b32 %temp; 
	mov.b64 	{%r8, %temp}, %fd51;
	}
	mov.f64 	%fd52, 0dC338000000000000;
	add.rn.f64 	%fd53, %fd51, %fd52;
	fma.rn.f64 	%fd54, %fd53, 0dBFE62E42FEFA39EF, %fd3;
	fma.rn.f64 	%fd55, %fd53, 0dBC7ABC9E3B39803F, %fd54;
	fma.rn.f64 	%fd56, %fd55, 0d3E5ADE1569CE2BDF, 0d3E928AF3FCA213EA;
	fma.rn.f64 	%fd57, %fd56, %fd55, 0d3EC71DEE62401315;
	fma.rn.f64 	%fd58, %fd57, %fd55, 0d3EFA01997C89EB71;
	fma.rn.f64 	%fd59, %fd58, %fd55, 0d3F2A01A014761F65;
	fma.rn.f64 	%fd60, %fd59, %fd55, 0d3F56C16C1852B7AF;
	fma.rn.f64 	%fd61, %fd60, %fd55, 0d3F81111111122322;
	fma.rn.f64 	%fd62, %fd61, %fd55, 0d3FA55555555502A1;
	fma.rn.f64 	%fd63, %fd62, %fd55, 0d3FC5555555555511;
	fma.rn.f64 	%fd64, %fd63, %fd55, 0d3FE000000000000B;
	fma.rn.f64 	%fd65, %fd64, %fd55, 0d3FF0000000000000;
	fma.rn.f64 	%fd66, %fd65, %fd55, 0d3FF0000000000000;
	{
	.reg .b32 %temp; 
	mov.b64 	{%r9, %temp}, %fd66;
	}
	{
	.reg .b32 %temp; 
	mov.b64 	{%temp, %r10}, %fd66;
	}
	shl.b32 	%r41, %r8, 20;
	add.s32 	%r42, %r41, %r10;
	mov.b64 	%fd188, {%r9, %r42};
	{
	.reg .b32 %temp; 
	mov.b64 	{%temp, %r43}, %fd3;
	}
	mov.b32 	%f3, %r43;
	abs.f32 	%f1, %f3;
	setp.lt.f32 	%p6, %f1, 0f4086232B;
	@%p6 bra 	$L__BB0_5;
	setp.lt.f64 	%p7, %fd3, 0d0000000000000000;
	add.f64 	%fd67, %fd3, 0d7FF0000000000000;
	selp.f64 	%fd188, 0d0000000000000000, %fd67, %p7;
	setp.geu.f32 	%p8, %f1, 0f40874800;
	@%p8 bra 	$L__BB0_5;
	shr.u32 	%r44, %r8, 31;
	add.s32 	%r45, %r8, %r44;
	shr.s32 	%r46, %r45, 1;
	shl.b32 	%r47, %r46, 20;
	add.s32 	%r48, %r10, %r47;
	mov.b64 	%fd68, {%r9, %r48};
	sub.s32 	%r49, %r8, %r46;
	shl.b32 	%r50, %r49, 20;
	add.s32 	%r51, %r50, 1072693248;
	mov.b32 	%r52, 0;
	mov.b64 	%fd69, {%r52, %r51};
	mul.f64 	%fd188, %fd69, %fd68;
$L__BB0_5:
	add.f64 	%fd189, %fd3, 0d3FF0000000000000;
	{
	.reg .b32 %temp; 
	mov.b64 	{%temp, %r99}, %fd189;
	}
	{
	.reg .b32 %temp; 
	mov.b64 	{%r100, %temp}, %fd189;
	}
	setp.gt.s32 	%p9, %r99, 1048575;
	mov.b32 	%r101, -1023;
	@%p9 bra 	$L__BB0_7;
	mul.f64 	%fd189, %fd189, 0d4350000000000000;
	{
	.reg .b32 %temp; 
	mov.b64 	{%temp, %r99}, %fd189;
	}
	{
	.reg .b32 %temp; 
	mov.b64 	{%r100, %temp}, %fd189;
	}
	mov.b32 	%r101, -1077;
$L__BB0_7:
	add.s32 	%r55, %r99, -1;
	setp.gt.u32 	%p10, %r55, 2146435070;
	@%p10 bra 	$L__BB0_11;
	shr.u32 	%r58, %r99, 20;
	add.s32 	%r102, %r101, %r58;
	and.b32  	%r59, %r99, 1048575;
	or.b32  	%r60, %r59, 1072693248;
	mov.b64 	%fd190, {%r100, %r60};
	setp.lt.u32 	%p12, %r60, 1073127583;
	@%p12 bra 	$L__BB0_10;
	{
	.reg .b32 %temp; 
	mov.b64 	{%r61, %temp}, %fd190;
	}
	{
	.reg .b32 %temp; 
	mov.b64 	{%temp, %r62}, %fd190;
	}
	add.s32 	%r63, %r62, -1048576;
	mov.b64 	%fd190, {%r61, %r63};
	add.s32 	%r102, %r102, 1;
$L__BB0_10:
	add.f64 	%fd71, %fd190, 0dBFF0000000000000;
	add.f64 	%fd72, %fd190, 0d3FF0000000000000;
	rcp.approx.ftz.f64 	%fd73, %fd72;
	neg.f64 	%fd74, %fd72;
	fma.rn.f64 	%fd75, %fd74, %fd73, 0d3FF0000000000000;
	fma.rn.f64 	%fd76, %fd75, %fd75, %fd75;
	fma.rn.f64 	%fd77, %fd76, %fd73, %fd73;
	mul.f64 	%fd78, %fd71, %fd77;
	fma.rn.f64 	%fd79, %fd71, %fd77, %fd78;
	mul.f64 	%fd80, %fd79, %fd79;
	fma.rn.f64 	%fd81, %fd80, 0d3EB1380B3AE80F1E, 0d3ED0EE258B7A8B04;
	fma.rn.f64 	%fd82, %fd81, %fd80, 0d3EF3B2669F02676F;
	fma.rn.f64 	%fd83, %fd82, %fd80, 0d3F1745CBA9AB0956;
	fma.rn.f64 	%fd84, %fd83, %fd80, 0d3F3C71C72D1B5154;
	fma.rn.f64 	%fd85, %fd84, %fd80, 0d3F624924923BE72D;
	fma.rn.f64 	%fd86, %fd85, %fd80, 0d3F8999999999A3C4;
	fma.rn.f64 	%fd87, %fd86, %fd80, 0d3FB5555555555554;
	sub.f64 	%fd88, %fd71, %fd79;
	add.f64 	%fd89, %fd88, %fd88;
	neg.f64 	%fd90, %fd79;
	fma.rn.f64 	%fd91, %fd90, %fd71, %fd89;
	mul.f64 	%fd92, %fd77, %fd91;
	mul.f64 	%fd93, %fd80, %fd87;
	fma.rn.f64 	%fd94, %fd93, %fd79, %fd92;
	xor.b32  	%r64, %r102, -2147483648;
	mov.b32 	%r65, 1127219200;
	mov.b64 	%fd95, {%r64, %r65};
	sub.f64 	%fd96, %fd95, %fd1;
	fma.rn.f64 	%fd97, %fd96, 0d3FE62E42FEFA39EF, %fd79;
	fma.rn.f64 	%fd98, %fd96, 0dBFE62E42FEFA39EF, %fd97;
	sub.f64 	%fd99, %fd98, %fd79;
	sub.f64 	%fd100, %fd94, %fd99;
	fma.rn.f64 	%fd101, %fd96, 0d3C7ABC9E3B39803F, %fd100;
	add.f64 	%fd191, %fd97, %fd101;
	bra.uni 	$L__BB0_12;
$L__BB0_11:
	fma.rn.f64 	%fd70, %fd189, 0d7FF0000000000000, 0d7FF0000000000000;
	{
	.reg .b32 %temp; 
	mov.b64 	{%temp, %r56}, %fd189;
	}
	and.b32  	%r57, %r56, 2147483647;
	setp.eq.s32 	%p11, %r57, 0;
	selp.f64 	%fd191, 0dFFF0000000000000, %fd70, %p11;
$L__BB0_12:
	add.f64 	%fd17, %fd188, %fd191;
	abs.f64 	%fd18, %fd17;
	setp.neu.f64 	%p13, %fd18, 0d7FF0000000000000;
	@%p13 bra 	$L__BB0_14;
	mov.f64 	%fd107, 0d0000000000000000;
	mul.rn.f64 	%fd192, %fd17, %fd107;
	mov.b32 	%r103, 0;
	bra.uni 	$L__BB0_16;
$L__BB0_14:
	mul.f64 	%fd102, %fd17, 0d3FE45F306DC9C883;
	cvt.rni.s32.f64 	%r103, %fd102;
	cvt.rn.f64.s32 	%fd103, %r103;
	fma.rn.f64 	%fd104, %fd103, 0dBFF921FB54442D18, %fd17;
	fma.rn.f64 	%fd105, %fd103, 0dBC91A62633145C00, %fd104;
	fma.rn.f64 	%fd192, %fd103, 0dB97B839A252049C0, %fd105;
	setp.ltu.f64 	%p14, %fd18, 0d41E0000000000000;
	@%p14 bra 	$L__BB0_16;
	{ // callseq 0, 0
	.param .b64 param0;
	st.param.f64 	[param0], %fd17;
	.param .align 16 .b8 retval0[16];
	call.uni (retval0), 
	__internal_trig_reduction_slowpathd, 
	(
	param0
	);
	ld.param.f64 	%fd192, [retval0];
	ld.param.b32 	%r103, [retval0+8];
	} // callseq 0
$L__BB0_16:
	shl.b32 	%r68, %r103, 6;
	cvt.u64.u32 	%rd2, %r68;
	and.b64  	%rd3, %rd2, 64;
	add.s64 	%rd5, %rd4, %rd3;
	mul.rn.f64 	%fd108, %fd192, %fd192;
	and.b32  	%r69, %r103, 1;
	setp.eq.b32 	%p15, %r69, 1;
	selp.f64 	%fd109, 0dBDA8FF8320FD8164, 0d3DE5DB65F9785EBA, %p15;
	ld.global.nc.v2.f64 	{%fd110, %fd111}, [%rd5];
	fma.rn.f64 	%fd112, %fd109, %fd108, %fd110;
	fma.rn.f64 	%fd113, %fd112, %fd108, %fd111;
	ld.global.nc.v2.f64 	{%fd114, %fd115}, [%rd5+16];
	fma.rn.f64 	%fd116, %fd113, %fd108, %fd114;
	fma.rn.f64 	%fd117, %fd116, %fd108, %fd115;
	ld.global.nc.v2.f64 	{%fd118, %fd119}, [%rd5+32];
	fma.rn.f64 	%fd120, %fd117, %fd108, %fd118;
	fma.rn.f64 	%fd121, %fd120, %fd108, %fd119;
	fma.rn.f64 	%fd122, %fd121, %fd192, %fd192;
	fma.rn.f64 	%fd123, %fd121, %fd108, 0d3FF0000000000000;
	selp.f64 	%fd124, %fd123, %fd122, %p15;
	and.b32  	%r70, %r103, 2;
	setp.eq.s32 	%p16, %r70, 0;
	mov.f64 	%fd125, 0d0000000000000000;
	sub.f64 	%fd126, %fd125, %fd124;
	selp.f64 	%fd127, %fd124, %fd126, %p16;
	fma.rn.f64 	%fd128, %fd3, %fd3, 0d3FF0000000000000;
	sqrt.rn.f64 	%fd129, %fd128;
	add.f64 	%fd23, %fd129, %fd127;
	{
	.reg .b32 %temp; 
	mov.b64 	{%temp, %r24}, %fd23;
	}
	setp.neu.f64 	%p17, %fd23, 0d0000000000000000;
	@%p17 bra 	$L__BB0_18;
	setp.lt.s32 	%p19, %r3, 0;
	setp.eq.s32 	%p20, %r4, 1074790400;
	selp.b32 	%r71, %r24, 0, %p20;
	or.b32  	%r72, %r71, 2146435072;
	selp.b32 	%r73, %r72, %r71, %p19;
	mov.b32 	%r74, 0;
	mov.b64 	%fd194, {%r74, %r73};
	bra.uni 	$L__BB0_19;
$L__BB0_18:
	abs.f64 	%fd130, %fd23;
	{ // callseq 1, 0
	.param .b64 param0;
	st.param.f64 	[param0], %fd130;
	.param .b64 retval0;
	call.uni (retval0), 
	__internal_accurate_pow, 
	(
	param0
	);
	ld.param.f64 	%fd131, [retval0];
	} // callseq 1
	setp.lt.s32 	%p18, %r24, 0;
	selp.f64 	%fd194, 0dFFF8000000000000, %fd131, %p18;
$L__BB0_19:
	add.f64 	%fd133, %fd23, 0d4004000000000000;
	{
	.reg .b32 %temp; 
	mov.b64 	{%temp, %r75}, %fd133;
	}
	and.b32  	%r76, %r75, 2146435072;
	setp.ne.s32 	%p21, %r76, 2146435072;
	@%p21 bra 	$L__BB0_24;
	setp.num.f64 	%p22, %fd23, %fd23;
	@%p22 bra 	$L__BB0_22;
	mov.f64 	%fd135, 0d4004000000000000;
	add.rn.f64 	%fd194, %fd23, %fd135;
	bra.uni 	$L__BB0_24;
$L__BB0_22:
	abs.f64 	%fd134, %fd23;
	setp.neu.f64 	%p23, %fd134, 0d7FF0000000000000;
	@%p23 bra 	$L__BB0_24;
	setp.lt.s32 	%p24, %r24, 0;
	or.b32  	%r77, %r5, -2147483648;
	selp.b32 	%r78, %r77, %r5, %p1;
	selp.b32 	%r79, %r78, %r5, %p24;
	mov.b32 	%r80, 0;
	mov.b64 	%fd194, {%r80, %r79};
$L__BB0_24:
	setp.eq.f64 	%p25, %fd23, 0d3FF0000000000000;
	selp.f64 	%fd30, 0d3FF0000000000000, %fd194, %p25;
	mul.f64 	%fd31, %fd3, 0d4014000000000000;
	abs.f64 	%fd32, %fd31;
	setp.neu.f64 	%p26, %fd32, 0d7FF0000000000000;
	@%p26 bra 	$L__BB0_26;
	mov.f64 	%fd141, 0d0000000000000000;
	mul.rn.f64 	%fd196, %fd31, %fd141;
	mov.b32 	%r105, 1;
	bra.uni 	$L__BB0_29;
$L__BB0_26:
	mul.f64 	%fd136, %fd31, 0d3FE45F306DC9C883;
	cvt.rni.s32.f64 	%r104, %fd136;
	cvt.rn.f64.s32 	%fd137, %r104;
	fma.rn.f64 	%fd138, %fd137, 0dBFF921FB54442D18, %fd31;
	fma.rn.f64 	%fd139, %fd137, 0dBC91A62633145C00, %fd138;
	fma.rn.f64 	%fd196, %fd137, 0dB97B839A252049C0, %fd139;
	setp.ltu.f64 	%p27, %fd32, 0d41E0000000000000;
	@%p27 bra 	$L__BB0_28;
	{ // callseq 2, 0
	.param .b64 param0;
	st.param.f64 	[param0], %fd31;
	.param .align 16 .b8 retval0[16];
	call.uni (retval0), 
	__internal_trig_reduction_slowpathd, 
	(
	param0
	);
	ld.param.f64 	%fd196, [retval0];
	ld.param.b32 	%r104, [retval0+8];
	} // callseq 2
$L__BB0_28:
	add.s32 	%r105, %r104, 1;
$L__BB0_29:
	shl.b32 	%r83, %r105, 6;
	cvt.u64.u32 	%rd6, %r83;
	and.b64  	%rd7, %rd6, 64;
	add.s64 	%rd9, %rd4, %rd7;
	mul.rn.f64 	%fd142, %fd196, %fd196;
	and.b32  	%r84, %r105, 1;
	setp.eq.b32 	%p28, %r84, 1;
	selp.f64 	%fd143, 0dBDA8FF8320FD8164, 0d3DE5DB65F9785EBA, %p28;
	ld.global.nc.v2.f64 	{%fd144, %fd145}, [%rd9];
	fma.rn.f64 	%fd146, %fd143, %fd142, %fd144;
	fma.rn.f64 	%fd147, %fd146, %fd142, %fd145;
	ld.global.nc.v2.f64 	{%fd148, %fd149}, [%rd9+16];
	fma.rn.f64 	%fd150, %fd147, %fd142, %fd148;
	fma.rn.f64 	%fd151, %fd150, %fd142, %fd149;
	ld.global.nc.v2.f64 	{%fd152, %fd153}, [%rd9+32];
	fma.rn.f64 	%fd154, %fd151, %fd142, %fd152;
	fma.rn.f64 	%fd155, %fd154, %fd142, %fd153;
	fma.rn.f64 	%fd156, %fd155, %fd196, %fd196;
	fma.rn.f64 	%fd157, %fd155, %fd142, 0d3FF0000000000000;
	selp.f64 	%fd158, %fd157, %fd156, %p28;
	and.b32  	%r85, %r105, 2;
	setp.eq.s32 	%p29, %r85, 0;
	mov.f64 	%fd159, 0d0000000000000000;
	sub.f64 	%fd160, %fd159, %fd158;
	selp.f64 	%fd161, %fd158, %fd160, %p29;
	mul.f64 	%fd38, %fd30, %fd161;
	neg.f64 	%fd162, %fd3;
	fma.rn.f64 	%fd163, %fd3, 0dBFF71547652B82FE, 0d4338000000000000;
	{
	.reg .b32 %temp; 
	mov.b64 	{%r30, %temp}, %fd163;
	}
	mov.f64 	%fd164, 0dC338000000000000;
	add.rn.f64 	%fd165, %fd163, %fd164;
	fma.rn.f64 	%fd166, %fd165, 0dBFE62E42FEFA39EF, %fd162;
	fma.rn.f64 	%fd167, %fd165, 0dBC7ABC9E3B39803F, %fd166;
	fma.rn.f64 	%fd168, %fd167, 0d3E5ADE1569CE2BDF, 0d3E928AF3FCA213EA;
	fma.rn.f64 	%fd169, %fd168, %fd167, 0d3EC71DEE62401315;
	fma.rn.f64 	%fd170, %fd169, %fd167, 0d3EFA01997C89EB71;
	fma.rn.f64 	%fd171, %fd170, %fd167, 0d3F2A01A014761F65;
	fma.rn.f64 	%fd172, %fd171, %fd167, 0d3F56C16C1852B7AF;
	fma.rn.f64 	%fd173, %fd172, %fd167, 0d3F81111111122322;
	fma.rn.f64 	%fd174, %fd173, %fd167, 0d3FA55555555502A1;
	fma.rn.f64 	%fd175, %fd174, %fd167, 0d3FC5555555555511;
	fma.rn.f64 	%fd176, %fd175, %fd167, 0d3FE000000000000B;
	fma.rn.f64 	%fd177, %fd176, %fd167, 0d3FF0000000000000;
	fma.rn.f64 	%fd178, %fd177, %fd167, 0d3FF0000000000000;
	{
	.reg .b32 %temp; 
	mov.b64 	{%r31, %temp}, %fd178;
	}
	{
	.reg .b32 %temp; 
	mov.b64 	{%temp, %r32}, %fd178;
	}
	shl.b32 	%r86, %r30, 20;
	add.s32 	%r87, %r86, %r32;
	mov.b64 	%fd197, {%r31, %r87};
	{
	.reg .b32 %temp; 
	mov.b64 	{%temp, %r88}, %fd162;
	}
	mov.b32 	%f4, %r88;
	abs.f32 	%f2, %f4;
	setp.lt.f32 	%p30, %f2, 0f4086232B;
	@%p30 bra 	$L__BB0_32;
	setp.gt.f64 	%p31, %fd3, 0d0000000000000000;
	mov.f64 	%fd179, 0d7FF0000000000000;
	sub.f64 	%fd180, %fd179, %fd3;
	selp.f64 	%fd197, 0d0000000000000000, %fd180, %p31;
	setp.geu.f32 	%p32, %f2, 0f40874800;
	@%p32 bra 	$L__BB0_32;
	shr.u32 	%r89, %r30, 31;
	add.s32 	%r90, %r30, %r89;
	shr.s32 	%r91, %r90, 1;
	shl.b32 	%r92, %r91, 20;
	add.s32 	%r93, %r32, %r92;
	mov.b64 	%fd181, {%r31, %r93};
	sub.s32 	%r94, %r30, %r91;
	shl.b32 	%r95, %r94, 20;
	add.s32 	%r96, %r95, 1072693248;
	mov.b32 	%r97, 0;
	mov.b64 	%fd182, {%r97, %r96};
	mul.f64 	%fd197, %fd182, %fd181;
$L__BB0_32:
	add.f64 	%fd183, %fd197, 0d3FF0000000000000;
	div.rn.f64 	%fd184, %fd38, %fd183;
	fma.rn.f64 	%fd198, %fd46, %fd184, %fd198;
	add.s32 	%r98, %r98, %r6;
	setp.lt.s32 	%p33, %r98, %r34;
	@%p33 bra 	$L__BB0_2;
$L__BB0_33:
	ld.param.u64 	%rd11, [_Z20gridStrideRiemannSumIdXadL_Z18complex_kernel_gpuIdET_S1_EEEvS1_S1_iPS1__param_3];
	cvta.to.global.u64 	%rd10, %rd11;
	atom.global.add.f64 	%fd185, [%rd10], %fd198;
	ret;

}
.func  (.param .align 16 .b8 func_retval0[16]) __internal_trig_reduction_slowpathd(
	.param .b64 __internal_trig_reduction_slowpathd_param_0
)
{
	.local .align 8 .b8 	__local_depot1[40];
	.reg .b64 	%SP;
	.reg .b64 	%SPL;
	.reg .pred 	%p<10>;
	.reg .b32 	%r<47>;
	.reg .b64 	%rd<74>;
	.reg .b64 	%fd<5>;

	mov.u64 	%SPL, __local_depot1;
	ld.param.f64 	%fd4, [__internal_trig_reduction_slowpathd_param_0];
	add.u64 	%rd1, %SPL, 0;
	{
	.reg .b32 %temp; 
	mov.b64 	{%temp, %r1}, %fd4;
	}
	shr.u32 	%r2, %r1, 20;
	and.b32  	%r3, %r2, 2047;
	setp.eq.s32 	%p1, %r3, 2047;
	mov.b32 	%r46, 0;
	@%p1 bra 	$L__BB1_9;
	add.s32 	%r20, %r3, -1024;
	mov.b64 	%rd20, %fd4;
	shl.b64 	%rd2, %rd20, 11;
	shr.u32 	%r4, %r20, 6;
	sub.s32 	%r45, 15, %r4;
	sub.s32 	%r21, 19, %r4;
	setp.lt.u32 	%p2, %r20, 128;
	selp.b32 	%r6, 18, %r21, %p2;
	setp.ge.s32 	%p3, %r45, %r6;
	mov.b64 	%rd70, 0;
	@%p3 bra 	$L__BB1_4;
	add.s32 	%r23, %r6, %r4;
	neg.s32 	%r43, %r23;
	or.b64  	%rd3, %rd2, -9223372036854775808;
	mov.b64 	%rd70, 0;
	mov.b32 	%r42, 0;
	mov.u64 	%rd25, __cudart_i2opi_d;
	mov.u32 	%r44, %r45;
$L__BB1_3:
	.pragma "nounroll";
	mul.wide.s32 	%rd22, %r42, 8;
	add.s64 	%rd23, %rd1, %rd22;
	mul.wide.s32 	%rd24, %r44, 8;
	add.s64 	%rd26, %rd25, %rd24;
	ld.global.nc.u64 	%rd27, [%rd26];
	{
	.reg .u32 %r0, %r1, %r2, %r3, %alo, %ahi, %blo, %bhi, %clo, %chi;
	mov.b64 	{%alo,%ahi}, %rd27;
	mov.b64 	{%blo,%bhi}, %rd3;
	mov.b64 	{%clo,%chi}, %rd70;
	mad.lo.cc.u32 	%r0, %alo, %blo, %clo;
	madc.hi.cc.u32 	%r1, %alo, %blo, %chi;
	madc.hi.u32 	%r2, %alo, %bhi, 0;
	mad.lo.cc.u32 	%r1, %alo, %bhi, %r1;
	madc.hi.cc.u32 	%r2, %ahi, %blo, %r2;
	madc.hi.u32 	%r3, %ahi, %bhi, 0;
	mad.lo.cc.u32 	%r1, %ahi, %blo, %r1;
	madc.lo.cc.u32 	%r2, %ahi, %bhi, %r2;
	addc.u32 	%r3, %r3, 0;
	mov.b64 	%rd28, {%r0,%r1};
	mov.b64 	%rd70, {%r2,%r3};
	}
	st.local.u64 	[%rd23], %rd28;
	add.s32 	%r44, %r44, 1;
	add.s32 	%r43, %r43, 1;
	add.s32 	%r42, %r42, 1;
	setp.ne.s32 	%p4, %r43, -15;
	mov.u32 	%r45, %r6;
	@%p4 bra 	$L__BB1_3;
$L__BB1_4:
	cvt.s64.s32 	%rd29, %r45;
	cvt.u64.u32 	%rd30, %r4;
	add.s64 	%rd31, %rd30, %rd29;
	shl.b64 	%rd32, %rd31, 3;
	add.s64 	%rd33, %rd1, %rd32;
	st.local.u64 	[%rd33+-120], %rd70;
	and.b32  	%r15, %r2, 63;
	ld.local.u64 	%rd72, [%rd1+16];
	ld.local.u64 	%rd71, [%rd1+24];
	setp.eq.s32 	%p5, %r15, 0;
	@%p5 bra 	$L__BB1_6;
	shl.b64 	%rd34, %rd71, %r15;
	shr.u64 	%rd35, %rd72, 1;
	xor.b32  	%r24, %r15, 63;
	shr.u64 	%rd36, %rd35, %r24;
	or.b64  	%rd71, %rd34, %rd36;
	ld.local.u64 	%rd37, [%rd1+8];
	shl.b64 	%rd38, %rd72, %r15;
	shr.u64 	%rd39, %rd37, 1;
	shr.u64 	%rd40, %rd39, %r24;
	or.b64  	%rd72, %rd38, %rd40;
$L__BB1_6:
	and.b32  	%r25, %r1, -2147483648;
	shr.u64 	%rd41, %rd71, 62;
	cvt.u32.u64 	%r26, %rd41;
	mov.b64 	{%r27, %r28}, %rd71;
	mov.b64 	{%r29, %r30}, %rd72;
	shf.l.wrap.b32 	%r31, %r30, %r27, 2;
	shf.l.wrap.b32 	%r32, %r27, %r28, 2;
	mov.b64 	%rd42, {%r31, %r32};
	shl.b64 	%rd43, %rd72, 2;
	shr.u64 	%rd44, %rd42, 63;
	cvt.u32.u64 	%r33, %rd44;
	add.s32 	%r34, %r33, %r26;
	setp.eq.s32 	%p6, %r25, 0;
	neg.s32 	%r35, %r34;
	selp.b32 	%r46, %r34, %r35, %p6;
	setp.gt.s64 	%p7, %rd42, -1;
	mov.b64 	%rd45, 0;
	{
	.reg .u32 %r0, %r1, %r2, %r3, %a0, %a1, %a2, %a3, %b0, %b1, %b2, %b3;
	mov.b64 	{%a0,%a1}, %rd45;
	mov.b64 	{%a2,%a3}, %rd45;
	mov.b64 	{%b0,%b1}, %rd43;
	mov.b64 	{%b2,%b3}, %rd42;
	sub.cc.u32 	%r0, %a0, %b0;
	subc.cc.u32 	%r1, %a1, %b1;
	subc.cc.u32 	%r2, %a2, %b2;
	subc.u32 	%r3, %a3, %b3;
	mov.b64 	%rd46, {%r0,%r1};
	mov.b64 	%rd47, {%r2,%r3};
	}
	xor.b32  	%r36, %r25, -2147483648;
	selp.b64 	%rd73, %rd42, %rd47, %p7;
	selp.b64 	%rd14, %rd43, %rd46, %p7;
	selp.b32 	%r17, %r25, %r36, %p7;
	clz.b64 	%r37, %rd73;
	cvt.u64.u32 	%rd15, %r37;
	setp.eq.s32 	%p8, %r37, 0;
	@%p8 bra 	$L__BB1_8;
	cvt.u32.u64 	%r38, %rd15;
	and.b32  	%r39, %r38, 63;
	shl.b64 	%rd48, %rd73, %r39;
	shr.u64 	%rd49, %rd14, 1;
	not.b32 	%r40, %r38;
	and.b32  	%r41, %r40, 63;
	shr.u64 	%rd50, %rd49, %r41;
	or.b64  	%rd73, %rd48, %rd50;
$L__BB1_8:
	mov.b64 	%rd51, -3958705157555305931;
	{
	.reg .u32 %r0, %r1, %r2, %r3, %alo, %ahi, %blo, %bhi;
	mov.b64 	{%alo,%ahi}, %rd73;
	mov.b64 	{%blo,%bhi}, %rd51;
	mul.lo.u32 	%r0, %alo, %blo;
	mul.hi.u32 	%r1, %alo, %blo;
	mad.lo.cc.u32 	%r1, %alo, %bhi, %r1;
	madc.hi.u32 	%r2, %alo, %bhi, 0;
	mad.lo.cc.u32 	%r1, %ahi, %blo, %r1;
	madc.hi.cc.u32 	%r2, %ahi, %blo, %r2;
	madc.hi.u32 	%r3, %ahi, %bhi, 0;
	mad.lo.cc.u32 	%r2, %ahi, %bhi, %r2;
	addc.u32 	%r3, %r3, 0;
	mov.b64 	%rd52, {%r0,%r1};
	mov.b64 	%rd53, {%r2,%r3};
	}
	setp.gt.s64 	%p9, %rd53, 0;
	{
	.reg .u32 %r0, %r1, %r2, %r3, %a0, %a1, %a2, %a3, %b0, %b1, %b2, %b3;
	mov.b64 	{%a0,%a1}, %rd52;
	mov.b64 	{%a2,%a3}, %rd53;
	mov.b64 	{%b0,%b1}, %rd52;
	mov.b64 	{%b2,%b3}, %rd53;
	add.cc.u32 	%r0, %a0, %b0;
	addc.cc.u32 	%r1, %a1, %b1;
	addc.cc.u32 	%r2, %a2, %b2;
	addc.u32 	%r3, %a3, %b3;
	mov.b64 	%rd54, {%r0,%r1};
	mov.b64 	%rd55, {%r2,%r3};
	}
	selp.b64 	%rd56, %rd55, %rd53, %p9;
	selp.s64 	%rd57, -1, 0, %p9;
	sub.s64 	%rd58, %rd57, %rd15;
	cvt.u64.u32 	%rd59, %r17;
	shl.b64 	%rd60, %rd59, 32;
	add.s64 	%rd61, %rd56, 1;
	shr.u64 	%rd62, %rd61, 10;
	add.s64 	%rd63, %rd62, 1;
	shr.u64 	%rd64, %rd63, 1;
	shl.b64 	%rd65, %rd58, 52;
	add.s64 	%rd66, %rd65, %rd64;
	add.s64 	%rd67, %rd66, 4602678819172646912;
	or.b64  	%rd68, %rd67, %rd60;
	mov.b64 	%fd4, %rd68;
$L__BB1_9:
	st.param.f64 	[func_retval0], %fd4;
	st.param.b32 	[func_retval0+8], %r46;
	ret;

}
.func  (.param .b64 func_retval0) __internal_accurate_pow(
	.param .b64 __internal_accurate_pow_param_0
)
{
	.reg .pred 	%p<8>;
	.reg .b32 	%r<49>;
	.reg .b32 	%f<3>;
	.reg .b64 	%fd<109>;

	ld.param.f64 	%fd10, [__internal_accurate_pow_param_0];
	{
	.reg .b32 %temp; 
	mov.b64 	{%temp, %r46}, %fd10;
	}
	{
	.reg .b32 %temp; 
	mov.b64 	{%r45, %temp}, %fd10;
	}
	shr.u32 	%r47, %r46, 20;
	setp.gt.u32 	%p1, %r46, 1048575;
	@%p1 bra 	$L__BB2_2;
	mul.f64 	%fd11, %fd10, 0d4350000000000000;
	{
	.reg .b32 %temp; 
	mov.b64 	{%temp, %r46}, %fd11;
	}
	{
	.reg .b32 %temp; 
	mov.b64 	{%r45, %temp}, %fd11;
	}
	shr.u32 	%r16, %r46, 20;
	add.s32 	%r47, %r16, -54;
$L__BB2_2:
	add.s32 	%r48, %r47, -1023;
	and.b32  	%r17, %r46, -2146435073;
	or.b32  	%r18, %r17, 1072693248;
	mov.b64 	%fd107, {%r45, %r18};
	setp.lt.u32 	%p2, %r18, 1073127583;
	@%p2 bra 	$L__BB2_4;
	{
	.reg .b32 %temp; 
	mov.b64 	{%r19, %temp}, %fd107;
	}
	{
	.reg .b32 %temp; 
	mov.b64 	{%temp, %r20}, %fd107;
	}
	add.s32 	%r21, %r20, -1048576;
	mov.b64 	%fd107, {%r19, %r21};
	add.s32 	%r48, %r47, -1022;
$L__BB2_4:
	add.f64 	%fd12, %fd107, 0dBFF0000000000000;
	add.f64 	%fd13, %fd107, 0d3FF0000000000000;
	rcp.approx.ftz.f64 	%fd14, %fd13;
	neg.f64 	%fd15, %fd13;
	fma.rn.f64 	%fd16, %fd15, %fd14, 0d3FF0000000000000;
	fma.rn.f64 	%fd17, %fd16, %fd16, %fd16;
	fma.rn.f64 	%fd18, %fd17, %fd14, %fd14;
	mul.f64 	%fd19, %fd12, %fd18;
	fma.rn.f64 	%fd20, %fd12, %fd18, %fd19;
	mul.f64 	%fd21, %fd20, %fd20;
	fma.rn.f64 	%fd22, %fd21, 0d3EB0F5FF7D2CAFE2, 0d3ED0F5D241AD3B5A;
	fma.rn.f64 	%fd23, %fd22, %fd21, 0d3EF3B20A75488A3F;
	fma.rn.f64 	%fd24, %fd23, %fd21, 0d3F1745CDE4FAECD5;
	fma.rn.f64 	%fd25, %fd24, %fd21, 0d3F3C71C7258A578B;
	fma.rn.f64 	%fd26, %fd25, %fd21, 0d3F6249249242B910;
	fma.rn.f64 	%fd27, %fd26, %fd21, 0d3F89999999999DFB;
	sub.f64 	%fd28, %fd12, %fd20;
	add.f64 	%fd29, %fd28, %fd28;
	neg.f64 	%fd30, %fd20;
	fma.rn.f64 	%fd31, %fd30, %fd12, %fd29;
	mul.f64 	%fd32, %fd18, %fd31;
	fma.rn.f64 	%fd33, %fd21, %fd27, 0d3FB5555555555555;
	mov.f64 	%fd34, 0d3FB5555555555555;
	sub.f64 	%fd35, %fd34, %fd33;
	fma.rn.f64 	%fd36, %fd21, %fd27, %fd35;
	add.f64 	%fd37, %fd36, 0dBC46A4CB00B9E7B0;
	add.f64 	%fd38, %fd33, %fd37;
	sub.f64 	%fd39, %fd33, %fd38;
	add.f64 	%fd40, %fd37, %fd39;
	mul.rn.f64 	%fd41, %fd20, %fd20;
	neg.f64 	%fd42, %fd41;
	fma.rn.f64 	%fd43, %fd20, %fd20, %fd42;
	{
	.reg .b32 %temp; 
	mov.b64 	{%r22, %temp}, %fd32;
	}
	{
	.reg .b32 %temp; 
	mov.b64 	{%temp, %r23}, %fd32;
	}
	add.s32 	%r24, %r23, 1048576;
	mov.b64 	%fd44, {%r22, %r24};
	fma.rn.f64 	%fd45, %fd20, %fd44, %fd43;
	mul.rn.f64 	%fd46, %fd41, %fd20;
	neg.f64 	%fd47, %fd46;
	fma.rn.f64 	%fd48, %fd41, %fd20, %fd47;
	fma.rn.f64 	%fd49, %fd41, %fd32, %fd48;
	fma.rn.f64 	%fd50, %fd45, %fd20, %fd49;
	mul.rn.f64 	%fd51, %fd38, %fd46;
	neg.f64 	%fd52, %fd51;
	fma.rn.f64 	%fd53, %fd38, %fd46, %fd52;
	fma.rn.f64 	%fd54, %fd38, %fd50, %fd53;
	fma.rn.f64 	%fd55, %fd40, %fd46, %fd54;
	add.f64 	%fd56, %fd51, %fd55;
	sub.f64 	%fd57, %fd51, %fd56;
	add.f64 	%fd58, %fd55, %fd57;
	add.f64 	%fd59, %fd20, %fd56;
	sub.f64 	%fd60, %fd20, %fd59;
	add.f64 	%fd61, %fd56, %fd60;
	add.f64 	%fd62, %fd58, %fd61;
	add.f64 	%fd63, %fd32, %fd62;
	add.f64 	%fd64, %fd59, %fd63;
	sub.f64 	%fd65, %fd59, %fd64;
	add.f64 	%fd66, %fd63, %fd65;
	xor.b32  	%r25, %r48, -2147483648;
	mov.b32 	%r26, 1127219200;
	mov.b64 	%fd67, {%r25, %r26};
	mov.b32 	%r27, -2147483648;
	mov.b64 	%fd68, {%r27, %r26};
	sub.f64 	%fd69, %fd67, %fd68;
	fma.rn.f64 	%fd70, %fd69, 0d3FE62E42FEFA39EF, %fd64;
	fma.rn.f64 	%fd71, %fd69, 0dBFE62E42FEFA39EF, %fd70;
	sub.f64 	%fd72, %fd71, %fd64;
	sub.f64 	%fd73, %fd66, %fd72;
	fma.rn.f64 	%fd74, %fd69, 0d3C7ABC9E3B39803F, %fd73;
	add.f64 	%fd75, %fd70, %fd74;
	sub.f64 	%fd76, %fd70, %fd75;
	add.f64 	%fd77, %fd74, %fd76;
	mov.f64 	%fd78, 0d4004000000000000;
	{
	.reg .b32 %temp; 
	mov.b64 	{%temp, %r28}, %fd78;
	}
	{
	.reg .b32 %temp; 
	mov.b64 	{%r29, %temp}, %fd78;
	}
	shl.b32 	%r30, %r28, 1;
	setp.gt.u32 	%p3, %r30, -33554433;
	and.b32  	%r31, %r28, -15728641;
	selp.b32 	%r32, %r31, %r28, %p3;
	mov.b64 	%fd79, {%r29, %r32};
	mul.rn.f64 	%fd80, %fd75, %fd79;
	neg.f64 	%fd81, %fd80;
	fma.rn.f64 	%fd82, %fd75, %fd79, %fd81;
	fma.rn.f64 	%fd83, %fd77, %fd79, %fd82;
	add.f64 	%fd4, %fd80, %fd83;
	sub.f64 	%fd84, %fd80, %fd4;
	add.f64 	%fd5, %fd83, %fd84;
	fma.rn.f64 	%fd85, %fd4, 0d3FF71547652B82FE, 0d4338000000000000;
	{
	.reg .b32 %temp; 
	mov.b64 	{%r13, %temp}, %fd85;
	}
	mov.f64 	%fd86, 0dC338000000000000;
	add.rn.f64 	%fd87, %fd85, %fd86;
	fma.rn.f64 	%fd88, %fd87, 0dBFE62E42FEFA39EF, %fd4;
	fma.rn.f64 	%fd89, %fd87, 0dBC7ABC9E3B39803F, %fd88;
	fma.rn.f64 	%fd90, %fd89, 0d3E5ADE1569CE2BDF, 0d3E928AF3FCA213EA;
	fma.rn.f64 	%fd91, %fd90, %fd89, 0d3EC71DEE62401315;
	fma.rn.f64 	%fd92, %fd91, %fd89, 0d3EFA01997C89EB71;
	fma.rn.f64 	%fd93, %fd92, %fd89, 0d3F2A01A014761F65;
	fma.rn.f64 	%fd94, %fd93, %fd89, 0d3F56C16C1852B7AF;
	fma.rn.f64 	%fd95, %fd94, %fd89, 0d3F81111111122322;
	fma.rn.f64 	%fd96, %fd95, %fd89, 0d3FA55555555502A1;
	fma.rn.f64 	%fd97, %fd96, %fd89, 0d3FC5555555555511;
	fma.rn.f64 	%fd98, %fd97, %fd89, 0d3FE000000000000B;
	fma.rn.f64 	%fd99, %fd98, %fd89, 0d3FF0000000000000;
	fma.rn.f64 	%fd100, %fd99, %fd89, 0d3FF0000000000000;
	{
	.reg .b32 %temp; 
	mov.b64 	{%r14, %temp}, %fd100;
	}
	{
	.reg .b32 %temp; 
	mov.b64 	{%temp, %r15}, %fd100;
	}
	shl.b32 	%r33, %r13, 20;
	add.s32 	%r34, %r33, %r15;
	mov.b64 	%fd108, {%r14, %r34};
	{
	.reg .b32 %temp; 
	mov.b64 	{%temp, %r35}, %fd4;
	}
	mov.b32 	%f2, %r35;
	abs.f32 	%f1, %f2;
	setp.lt.f32 	%p4, %f1, 0f4086232B;
	@%p4 bra 	$L__BB2_7;
	setp.lt.f64 	%p5, %fd4, 0d0000000000000000;
	add.f64 	%fd101, %fd4, 0d7FF0000000000000;
	selp.f64 	%fd108, 0d0000000000000000, %fd101, %p5;
	setp.geu.f32 	%p6, %f1, 0f40874800;
	@%p6 bra 	$L__BB2_7;
	shr.u32 	%r36, %r13, 31;
	add.s32 	%r37, %r13, %r36;
	shr.s32 	%r38, %r37, 1;
	shl.b32 	%r39, %r38, 20;
	add.s32 	%r40, %r15, %r39;
	mov.b64 	%fd102, {%r14, %r40};
	sub.s32 	%r41, %r13, %r38;
	shl.b32 	%r42, %r41, 20;
	add.s32 	%r43, %r42, 1072693248;
	mov.b32 	%r44, 0;
	mov.b64 	%fd103, {%r44, %r43};
	mul.f64 	%fd108, %fd103, %fd102;
$L__BB2_7:
	abs.f64 	%fd104, %fd108;
	setp.eq.f64 	%p7, %fd104, 0d7FF0000000000000;
	fma.rn.f64 	%fd105, %fd108, %fd5, %fd108;
	selp.f64 	%fd106, %fd108, %fd105, %p7;
	st.param.f64 	[func_retval0], %fd106;
	ret;

}


// ===== COMPILED SASS (sm_100) =====

	.target	sm_100

	.elftype	@"ET_EXEC"


//--------------------- .note.nv.tkinfo           --------------------------
	.section	.note.nv.tkinfo,"",@"SHT_NOTE"
	.sectionflags	@"SHF_NOTE_NV_TKINFO"
	.tkinfo
        /*0018*/ 	.word	0x00000002
        /*0030*/ 	.string	""
        /*0030*/ 	.string	"ptxas"
        /*0030*/ 	.string	"Cuda compilation tools, release 13.0, V13.0.88"
        /*0030*/ 	.string	"Build cuda_13.0.r13.0/compiler.36424714_0"
        /*0030*/ 	.string	"-arch sm_100 -m 64 "



//--------------------- .note.nv.cuinfo           --------------------------
	.section	.note.nv.cuinfo,"",@"SHT_NOTE"
	.sectionflags	@"SHF_NOTE_NV_CUINFO"
        /*0018*/ 	.short	0x0002
        /*001a*/ 	.short	0x0064
        /*001c*/ 	.short	0x0082
	.zero		2


//--------------------- .nv.info                  --------------------------
	.section	.nv.info,"",@"SHT_CUDA_INFO"
	.align	4


	//----- nvinfo : EIATTR_REGCOUNT
	.align		4
        /*0000*/ 	.byte	0x04, 0x2f
        /*0002*/ 	.short	(.L_3 - .L_2)
	.align		4
.L_2:
        /*0004*/ 	.word	index@(_Z20gridStrideRiemannSumIdXadL_Z18complex_kernel_gpuIdET_S1_EEEvS1_S1_iPS1_)
        /*0008*/ 	.word	0x00000020


	//----- nvinfo : EIATTR_FRAME_SIZE
	.align		4
.L_3:
        /*000c*/ 	.byte	0x04, 0x11
        /*000e*/ 	.short	(.L_5 - .L_4)
	.align		4
.L_4:
        /*0010*/ 	.word	index@($_Z20gridStrideRiemannSumIdXadL_Z18complex_kernel_gpuIdET_S1_EEEvS1_S1_iPS1_$__internal_trig_reduction_slowpathd)
        /*0014*/ 	.word	0x00000028


	//----- nvinfo : EIATTR_FRAME_SIZE
	.align		4
.L_5:
        /*0018*/ 	.byte	0x04, 0x11
        /*001a*/ 	.short	(.L_7 - .L_6)
	.align		4
.L_6:
        /*001c*/ 	.word	index@($_Z20gridStrideRiemannSumIdXadL_Z18complex_kernel_gpuIdET_S1_EEEvS1_S1_iPS1_$__internal_accurate_pow)
        /*0020*/ 	.word	0x00000028


	//----- nvinfo : EIATTR_FRAME_SIZE
	.align		4
.L_7:
        /*0024*/ 	.byte	0x04, 0x11
        /*0026*/ 	.short	(.L_9 - .L_8)
	.align		4
.L_8:
        /*0028*/ 	.word	index@($__internal_1_$__cuda_sm20_dsqrt_rn_f64_mediumpath_v1)
        /*002c*/ 	.word	0x00000028


	//----- nvinfo : EIATTR_FRAME_SIZE
	.align		4
.L_9:
        /*0030*/ 	.byte	0x04, 0x11
        /*0032*/ 	.short	(.L_11 - .L_10)
	.align		4
.L_10:
        /*0034*/ 	.word	index@($__internal_0_$__cuda_sm20_div_rn_f64_full)
        /*0038*/ 	.word	0x00000028


	//----- nvinfo : EIATTR_FRAME_SIZE
	.align		4
.L_11:
        /*003c*/ 	.byte	0x04, 0x11
        /*003e*/ 	.short	(.L_13 - .L_12)
	.align		4
.L_12:
        /*0040*/ 	.word	index@(_Z20gridStrideRiemannSumIdXadL_Z18complex_kernel_gpuIdET_S1_EEEvS1_S1_iPS1_)
        /*0044*/ 	.word	0x00000028


	//----- nvinfo : EIATTR_MIN_STACK_SIZE
	.align		4
.L_13:
        /*0048*/ 	.byte	0x04, 0x12
        /*004a*/ 	.short	(.L_15 - .L_14)
	.align		4
.L_14:
        /*004c*/ 	.word	index@(_Z20gridStrideRiemannSumIdXadL_Z18complex_kernel_gpuIdET_S1_EEEvS1_S1_iPS1_)
        /*0050*/ 	.word	0x00000028
.L_15:


//--------------------- .nv.compat                --------------------------
	.section	.nv.compat,"",@"SHT_CUDA_COMPAT_INFO"
	.align	4
        /*0000*/ 	.byte	0x02, 0x09, 0x00, 0x00, 0x02, 0x02, 0x01, 0x00, 0x02, 0x05, 0x05, 0x00, 0x03, 0x07, 0x01, 0x01
        /*0010*/ 	.byte	0x02, 0x03, 0x00, 0x00, 0x02, 0x06, 0x01, 0x00, 0x04, 0x0b, 0x08, 0x00, 0x01, 0x00, 0x00, 0x00
        /*0020*/ 	.byte	0x00, 0x00, 0x00, 0x00


//--------------------- .nv.info._Z20gridStrideRiemannSumIdXadL_Z18complex_kernel_gpuIdET_S1_EEEvS1_S1_iPS1_ --------------------------
	.section	.nv.info._Z20gridStrideRiemannSumIdXadL_Z18complex_kernel_gpuIdET_S1_EEEvS1_S1_iPS1_,"",@"SHT_CUDA_INFO"
	.sectionflags	@""
	.align	4


	//----- nvinfo : EIATTR_CUDA_API_VERSION
	.align		4
        /*0000*/ 	.byte	0x04, 0x37
        /*0002*/ 	.short	(.L_17 - .L_16)
.L_16:
        /*0004*/ 	.word	0x00000082


	//----- nvinfo : EIATTR_KPARAM_INFO
	.align		4
.L_17:
        /*0008*/ 	.byte	0x04, 0x17
        /*000a*/ 	.short	(.L_19 - .L_18)
.L_18:
        /*000c*/ 	.word	0x00000000
        /*0010*/ 	.short	0x0003
        /*0012*/ 	.short	0x0018
        /*0014*/ 	.byte	0x00, 0xf5, 0x21, 0x00


	//----- nvinfo : EIATTR_KPARAM_INFO
	.align		4
.L_19:
        /*0018*/ 	.byte	0x04, 0x17
        /*001a*/ 	.short	(.L_21 - .L_20)
.L_20:
        /*001c*/ 	.word	0x00000000
        /*0020*/ 	.short	0x0002
        /*0022*/ 	.short	0x0010
        /*0024*/ 	.byte	0x00, 0xf0, 0x11, 0x00


	//----- nvinfo : EIATTR_KPARAM_INFO
	.align		4
.L_21:
        /*0028*/ 	.byte	0x04, 0x17
        /*002a*/ 	.short	(.L_23 - .L_22)
.L_22:
        /*002c*/ 	.word	0x00000000
        /*0030*/ 	.short	0x0001
        /*0032*/ 	.short	0x0008
        /*0034*/ 	.byte	0x00, 0xf0, 0x21, 0x00


	//----- nvinfo : EIATTR_KPARAM_INFO
	.align		4
.L_23:
        /*0038*/ 	.byte	0x04, 0x17
        /*003a*/ 	.short	(.L_25 - .L_24)
.L_24:
        /*003c*/ 	.word	0x00000000
        /*0040*/ 	.short	0x0000
        /*0042*/ 	.short	0x0000
        /*0044*/ 	.byte	0x00, 0xf0, 0x21, 0x00


	//----- nvinfo : EIATTR_SPARSE_MMA_MASK
	.align		4
.L_25:
        /*0048*/ 	.byte	0x03, 0x50
        /*004a*/ 	.short	0x0000


	//----- nvinfo : EIATTR_MAXREG_COUNT
	.align		4
        /*004c*/ 	.byte	0x03, 0x1b
        /*004e*/ 	.short	0x00ff


	//----- nvinfo : EIATTR_MERCURY_ISA_VERSION
	.align		4
        /*0050*/ 	.byte	0x03, 0x5f
        /*0052*/ 	.short	0x0101


	//----- nvinfo : EIATTR_VRC_CTA_INIT_COUNT
	.align		4
        /*0054*/ 	.byte	0x02, 0x4a
	.zero		1
	.zero		1


	//----- nvinfo : EIATTR_EXIT_INSTR_OFFSETS
	.align		4
        /*0058*/ 	.byte	0x04, 0x1c
        /*005a*/ 	.short	(.L_27 - .L_26)


	//   ....[0]....
.L_26:
        /*005c*/ 	.word	0x00001a50


	//----- nvinfo : EIATTR_CRS_STACK_SIZE
	.align		4
.L_27:
        /*0060*/ 	.byte	0x04, 0x1e
        /*0062*/ 	.short	(.L_29 - .L_28)
.L_28:
        /*0064*/ 	.word	0x00000000


	//----- nvinfo : EIATTR_CBANK_PARAM_SIZE
	.align		4
.L_29:
        /*0068*/ 	.byte	0x03, 0x19
        /*006a*/ 	.short	0x0020


	//----- nvinfo : EIATTR_PARAM_CBANK
	.align		4
        /*006c*/ 	.byte	0x04, 0x0a
        /*006e*/ 	.short	(.L_31 - .L_30)
	.align		4
.L_30:
        /*0070*/ 	.word	index@(.nv.constant0._Z20gridStrideRiemannSumIdXadL_Z18complex_kernel_gpuIdET_S1_EEEvS1_S1_iPS1_)
        /*0074*/ 	.short	0x0380
        /*0076*/ 	.short	0x0020


	//----- nvinfo : EIATTR_SW_WAR
	.align		4
.L_31:
        /*0078*/ 	.byte	0x04, 0x36
        /*007a*/ 	.short	(.L_33 - .L_32)
.L_32:
        /*007c*/ 	.word	0x00000008
.L_33:


//--------------------- .nv.callgraph             --------------------------
	.section	.nv.callgraph,"",@"SHT_CUDA_CALLGRAPH"
	.align	4
	.sectionentsize	8
	.align		4
        /*0000*/ 	.word	0x00000000
	.align		4
        /*0004*/ 	.word	0xffffffff
	.align		4
        /*0008*/ 	.word	0x00000000
	.align		4
        /*000c*/ 	.word	0xfffffffe
	.align		4
        /*0010*/ 	.word	0x00000000
	.align		4
        /*0014*/ 	.word	0xfffffffd
	.align		4
        /*0018*/ 	.word	0x00000000
	.align		4
        /*001c*/ 	.word	0xfffffffc


//--------------------- .nv.constant4             --------------------------
	.section	.nv.constant4,"a",@progbits
	.align	8
	.align		8
.nv.constant4:
        /*0000*/ 	.dword	__cudart_i2opi_d
	.align		8
        /*0008*/ 	.dword	__cudart_sin_cos_coeffs


//--------------------- .text._Z20gridStrideRiemannSumIdXadL_Z18complex_kernel_gpuIdET_S1_EEEvS1_S1_iPS1_ --------------------------
	.section	.text._Z20gridStrideRiemannSumIdXadL_Z18complex_kernel_gpuIdET_S1_EEEvS1_S1_iPS1_,"ax",@progbits
	.align	128
        .global         _Z20gridStrideRiemannSumIdXadL_Z18complex_kernel_gpuIdET_S1_EEEvS1_S1_iPS1_
        .type           _Z20gridStrideRiemannSumIdXadL_Z18complex_kernel_gpuIdET_S1_EEEvS1_S1_iPS1_,@function
        .size           _Z20gridStrideRiemannSumIdXadL_Z18complex_kernel_gpuIdET_S1_EEEvS1_S1_iPS1_,(.L_x_45 - _Z20gridStrideRiemannSumIdXadL_Z18complex_kernel_gpuIdET_S1_EEEvS1_S1_iPS1_)
        .other          _Z20gridStrideRiemannSumIdXadL_Z18complex_kernel_gpuIdET_S1_EEEvS1_S1_iPS1_,@"STO_CUDA_ENTRY STV_DEFAULT"
_Z20gridStrideRiemannSumIdXadL_Z18complex_kernel_gpuIdET_S1_EEEvS1_S1_iPS1_:
.text._Z20gridStrideRiemannSumIdXadL_Z18complex_kernel_gpuIdET_S1_EEEvS1_S1_iPS1_:
[----:B------:R-:W0:Y:S01]  /*0000*/  LDC R1, c[0x0][0x37c] ;  /* 0x0000df00ff017b82 */ /* 0x000e220000000800 */
[----:B------:R-:W1:Y:S07]  /*0010*/  S2R R0, SR_TID.X ;  /* 0x0000000000007919 */ /* 0x000e6e0000002100 */
[----:B------:R-:W1:Y:S01]  /*0020*/  S2UR UR11, SR_CTAID.X ;  /* 0x00000000000b79c3 */ /* 0x000e620000002500 */
[----:B------:R-:W2:Y:S01]  /*0030*/  LDCU UR12, c[0x0][0x390] ;  /* 0x00007200ff0c77ac */ /* 0x000ea20008000800 */
[----:B------:R-:W-:Y:S01]  /*0040*/  BSSY.RECONVERGENT B0, `(.L_x_0) ;  /* 0x000019e000007945 */ /* 0x000fe20003800200 */
[----:B0-----:R-:W-:Y:S01]  /*0050*/  VIADD R1, R1, 0xffffffd8 ;  /* 0xffffffd801017836 */ /* 0x001fe20000000000 */
[----:B------:R-:W-:Y:S01]  /*0060*/  CS2R R6, SRZ ;  /* 0x0000000000067805 */ /* 0x000fe2000001ff00 */
[----:B------:R-:W0:Y:S03]  /*0070*/  LDCU.64 UR4, c[0x0][0x358] ;  /* 0x00006b00ff0477ac */ /* 0x000e260008000a00 */
[----:B------:R-:W1:Y:S01]  /*0080*/  LDC R3, c[0x0][0x360] ;  /* 0x0000d800ff037b82 */ /* 0x000e620000000800 */
[----:B------:R-:W3:Y:S01]  /*0090*/  LDCU UR10, c[0x0][0x390] ;  /* 0x00007200ff0a77ac */ /* 0x000ee20008000800 */
[----:B------:R-:W4:Y:S01]  /*00a0*/  LDCU.64 UR6, c[0x0][0x388] ;  /* 0x00007100ff0677ac */ /* 0x000f220008000a00 */
[----:B------:R-:W0:Y:S01]  /*00b0*/  LDCU.64 UR8, c[0x4][0x8] ;  /* 0x01000100ff0877ac */ /* 0x000e220008000a00 */
[----:B-1----:R-:W-:-:S05]  /*00c0*/  IMAD R0, R3, UR11, R0 ;  /* 0x0000000b03007c24 */ /* 0x002fca000f8e0200 */
[----:B--2---:R-:W-:-:S13]  /*00d0*/  ISETP.GE.AND P0, PT, R0, UR12, PT ;  /* 0x0000000c00007c0c */ /* 0x004fda000bf06270 */
[----:B0--34-:R-:W-:Y:S05]  /*00e0*/  @P0 BRA `(.L_x_1) ;  /* 0x00000018004c0947 */ /* 0x019fea0003800000 */
[----:B------:R-:W0:Y:S01]  /*00f0*/  LDCU UR11, c[0x0][0x370] ;  /* 0x00006e00ff0b77ac */ /* 0x000e220008000800 */
[----:B------:R-:W-:Y:S01]  /*0100*/  CS2R R6, SRZ ;  /* 0x0000000000067805 */ /* 0x000fe2000001ff00 */
[----:B0-----:R-:W-:-:S07]  /*0110*/  IMAD R3, R3, UR11, RZ ;  /* 0x0000000b03037c24 */ /* 0x001fce000f8e02ff */
.L_x_23:
[----:B------:R-:W0:Y:S01]  /*0120*/  LDC.64 R10, c[0x0][0x380] ;  /* 0x0000e000ff0a7b82 */ /* 0x000e220000000a00 */
[----:B------:R1:W0:Y:S01]  /*0130*/  I2F.F64 R4, R0 ;  /* 0x0000000000047312 */ /* 0x0002220000201c00 */
[----:B------:R-:W-:Y:S01]  /*0140*/  IMAD.MOV.U32 R12, RZ, RZ, 0x652b82fe ;  /* 0x652b82feff0c7424 */ /* 0x000fe200078e00ff */
[----:B------:R-:W-:Y:S01]  /*0150*/  UMOV UR12, 0x3b39803f ;  /* 0x3b39803f000c7882 */ /* 0x000fe20000000000 */
[----:B------:R-:W-:Y:S01]  /*0160*/  IMAD.MOV.U32 R13, RZ, RZ, 0x3ff71547 ;  /* 0x3ff71547ff0d7424 */ /* 0x000fe200078e00ff */
[----:B------:R-:W-:Y:S01]  /*0170*/  UMOV UR13, 0x3c7abc9e ;  /* 0x3c7abc9e000d7882 */ /* 0x000fe20000000000 */
[----:B------:R-:W-:Y:S01]  /*0180*/  IMAD.MOV.U32 R14, RZ, RZ, -0x105c611 ;  /* 0xfefa39efff0e7424 */ /* 0x000fe200078e00ff */
[----:B------:R-:W-:Y:S01]  /*0190*/  BSSY.RECONVERGENT B1, `(.L_x_2) ;  /* 0x0000042000017945 */ /* 0x000fe20003800200 */
[----:B------:R-:W0:Y:S01]  /*01a0*/  LDC.64 R8, c[0x0][0x388] ;  /* 0x0000e200ff087b82 */ /* 0x000e220000000a00 */
[----:B------:R-:W-:Y:S02]  /*01b0*/  IMAD.MOV.U32 R15, RZ, RZ, 0x3fe62e42 ;  /* 0x3fe62e42ff0f7424 */ /* 0x000fe400078e00ff */
[----:B-1----:R-:W-:-:S05]  /*01c0*/  IMAD.IADD R0, R3, 0x1, R0 ;  /* 0x0000000103007824 */ /* 0x002fca00078e0200 */
[----:B------:R-:W-:Y:S01]  /*01d0*/  ISETP.GE.AND P2, PT, R0, UR10, PT ;  /* 0x0000000a00007c0c */ /* 0x000fe2000bf46270 */
[----:B0-----:R-:W-:-:S08]  /*01e0*/  DFMA R4, R4, R8, R10 ;  /* 0x000000080404722b */ /* 0x001fd0000000000a */
[----:B------:R-:W-:Y:S02]  /*01f0*/  DFMA R12, R4, R12, 6.75539944105574400000e+15 ;  /* 0x43380000040c742b */ /* 0x000fe4000000000c */
[----:B------:R-:W-:-:S06]  /*0200*/  FSETP.GEU.AND P3, PT, |R5|, 4.1917929649353027344, PT ;  /* 0x4086232b0500780b */ /* 0x000fcc0003f6e200 */
[----:B------:R-:W-:-:S08]  /*0210*/  DADD R8, R12, -6.75539944105574400000e+15 ;  /* 0xc33800000c087429 */ /* 0x000fd00000000000 */
[----:B------:R-:W-:-:S08]  /*0220*/  DFMA R10, R8, -R14, R4 ;  /* 0x8000000e080a722b */ /* 0x000fd00000000004 */
[----:B------:R-:W-:Y:S01]  /*0230*/  DFMA R8, R8, -UR12, R10 ;  /* 0x8000000c08087c2b */ /* 0x000fe2000800000a */
[----:B------:R-:W-:Y:S01]  /*0240*/  UMOV UR12, 0x69ce2bdf ;  /* 0x69ce2bdf000c7882 */ /* 0x000fe20000000000 */
[----:B------:R-:W-:Y:S01]  /*0250*/  IMAD.MOV.U32 R10, RZ, RZ, -0x35dec16 ;  /* 0xfca213eaff0a7424 */ /* 0x000fe200078e00ff */
[----:B------:R-:W-:Y:S01]  /*0260*/  UMOV UR13, 0x3e5ade15 ;  /* 0x3e5ade15000d7882 */ /* 0x000fe20000000000 */
[----:B------:R-:W-:-:S06]  /*0270*/  IMAD.MOV.U32 R11, RZ, RZ, 0x3e928af3 ;  /* 0x3e928af3ff0b7424 */ /* 0x000fcc00078e00ff */
[----:B------:R-:W-:Y:S01]  /*0280*/  DFMA R10, R8, UR12, R10 ;  /* 0x0000000c080a7c2b */ /* 0x000fe2000800000a */
[----:B------:R-:W-:Y:S01]  /*0290*/  UMOV UR12, 0x62401315 ;  /* 0x62401315000c7882 */ /* 0x000fe20000000000 */
[----:B------:R-:W-:-:S06]  /*02a0*/  UMOV UR13, 0x3ec71dee ;  /* 0x3ec71dee000d7882 */ /* 0x000fcc0000000000 */
[----:B------:R-:W-:Y:S01]  /*02b0*/  DFMA R10, R8, R10, UR12 ;  /* 0x0000000c080a7e2b */ /* 0x000fe2000800000a */
        /* <DEDUP_REMOVED lines=13> */
[----:B------:R-:W-:Y:S01]  /*0390*/  UMOV UR13, 0x3fa55555 ;  /* 0x3fa55555000d7882 */ /* 0x000fe20000000000 */
[----:B------:R-:W-:-:S05]  /*03a0*/  DADD R10, R4, 1 ;  /* 0x3ff00000040a7429 */ /* 0x000fca0000000000 */
[----:B------:R-:W-:Y:S01]  /*03b0*/  DFMA R16, R8, R16, UR12 ;  /* 0x0000000c08107e2b */ /* 0x000fe20008000010 */
[----:B------:R-:W-:Y:S01]  /*03c0*/  UMOV UR12, 0x55555511 ;  /* 0x55555511000c7882 */ /* 0x000fe20000000000 */
[----:B------:R-:W-:-:S03]  /*03d0*/  UMOV UR13, 0x3fc55555 ;  /* 0x3fc55555000d7882 */ /* 0x000fc60000000000 */
[----:B------:R-:W-:-:S03]  /*03e0*/  ISETP.GT.AND P0, PT, R11, 0xfffff, PT ;  /* 0x000fffff0b00780c */ /* 0x000fc60003f04270 */
[----:B------:R-:W-:Y:S01]  /*03f0*/  DFMA R18, R8, R16, UR12 ;  /* 0x0000000c08127e2b */ /* 0x000fe20008000010 */
[----:B------:R-:W-:Y:S01]  /*0400*/  UMOV UR12, 0xb ;  /* 0x0000000b000c7882 */ /* 0x000fe20000000000 */
[----:B------:R-:W-:Y:S01]  /*0410*/  UMOV UR13, 0x3fe00000 ;  /* 0x3fe00000000d7882 */ /* 0x000fe20000000000 */
[----:B------:R-:W-:Y:S02]  /*0420*/  IMAD.MOV.U32 R16, RZ, RZ, R10 ;  /* 0x000000ffff107224 */ /* 0x000fe400078e000a */
[----:B------:R-:W-:-:S03]  /*0430*/  IMAD.MOV.U32 R17, RZ, RZ, R11 ;  /* 0x000000ffff117224 */ /* 0x000fc600078e000b */
[----:B------:R-:W-:-:S03]  /*0440*/  DFMA R18, R8, R18, UR12 ;  /* 0x0000000c08127e2b */ /* 0x000fc60008000012 */
[----:B------:R-:W-:-:S05]  /*0450*/  @!P0 DMUL R16, R16, 1.80143985094819840000e+16 ;  /* 0x4350000010108828 */ /* 0x000fca0000000000 */
[----:B------:R-:W-:-:S05]  /*0460*/  DFMA R18, R8, R18, 1 ;  /* 0x3ff000000812742b */ /* 0x000fca0000000012 */
[----:B------:R-:W-:-:S03]  /*0470*/  @!P0 IMAD.MOV.U32 R11, RZ, RZ, R17 ;  /* 0x000000ffff0b8224 */ /* 0x000fc600078e0011 */
[----:B------:R-:W-:Y:S01]  /*0480*/  DFMA R18, R8, R18, 1 ;  /* 0x3ff000000812742b */ /* 0x000fe20000000012 */
[----:B------:R-:W-:-:S05]  /*0490*/  VIADD R2, R11, 0xffffffff ;  /* 0xffffffff0b027836 */ /* 0x000fca0000000000 */
[----:B------:R-:W-:Y:S01]  /*04a0*/  ISETP.GT.U32.AND P1, PT, R2, 0x7feffffe, PT ;  /* 0x7feffffe0200780c */ /* 0x000fe20003f24070 */
[----:B------:R-:W-:-:S03]  /*04b0*/  IMAD.MOV.U32 R2, RZ, RZ, -0x3ff ;  /* 0xfffffc01ff027424 */ /* 0x000fc600078e00ff */
[----:B------:R-:W-:Y:S02]  /*04c0*/  IMAD R9, R12, 0x100000, R19 ;  /* 0x001000000c097824 */ /* 0x000fe400078e0213 */
[----:B------:R-:W-:Y:S01]  /*04d0*/  IMAD.MOV.U32 R8, RZ, RZ, R18 ;  /* 0x000000ffff087224 */ /* 0x000fe200078e0012 */
[----:B------:R-:W-:Y:S06]  /*04e0*/  @!P3 BRA `(.L_x_3) ;  /* 0x000000000030b947 */ /* 0x000fec0003800000 */
[----:B------:R-:W-:Y:S01]  /*04f0*/  FSETP.GEU.AND P4, PT, |R5|, 4.2275390625, PT ;  /* 0x408748000500780b */ /* 0x000fe20003f8e200 */
[C---:B------:R-:W-:Y:S02]  /*0500*/  DADD R20, R4.reuse, +INF ;  /* 0x7ff0000004147429 */ /* 0x040fe40000000000 */
[----:B------:R-:W-:-:S08]  /*0510*/  DSETP.GEU.AND P3, PT, R4, RZ, PT ;  /* 0x000000ff0400722a */ /* 0x000fd00003f6e000 */
[----:B------:R-:W-:Y:S02]  /*0520*/  FSEL R9, R21, RZ, P3 ;  /* 0x000000ff15097208 */ /* 0x000fe40001800000 */
[----:B------:R-:W-:-:S04]  /*0530*/  @!P4 LEA.HI R8, R12, R12, RZ, 0x1 ;  /* 0x0000000c0c08c211 */ /* 0x000fc800078f08ff */
[----:B------:R-:W-:Y:S02]  /*0540*/  @!P4 SHF.R.S32.HI R13, RZ, 0x1, R8 ;  /* 0x00000001ff0dc819 */ /* 0x000fe40000011408 */
[----:B------:R-:W-:-:S03]  /*0550*/  FSEL R8, R20, RZ, P3 ;  /* 0x000000ff14087208 */ /* 0x000fc60001800000 */
[----:B------:R-:W-:Y:S02]  /*0560*/  @!P4 IMAD.IADD R12, R12, 0x1, -R13 ;  /* 0x000000010c0cc824 */ /* 0x000fe400078e0a0d */
[----:B------:R-:W-:-:S03]  /*0570*/  @!P4 IMAD R19, R13, 0x100000, R19 ;  /* 0x001000000d13c824 */ /* 0x000fc600078e0213 */
[----:B------:R-:W-:Y:S01]  /*0580*/  @!P4 LEA R13, R12, 0x3ff00000, 0x14 ;  /* 0x3ff000000c0dc811 */ /* 0x000fe200078ea0ff */
[----:B------:R-:W-:-:S06]  /*0590*/  @!P4 IMAD.MOV.U32 R12, RZ, RZ, RZ ;  /* 0x000000ffff0cc224 */ /* 0x000fcc00078e00ff */
[----:B------:R-:W-:-:S11]  /*05a0*/  @!P4 DMUL R8, R18, R12 ;  /* 0x0000000c1208c228 */ /* 0x000fd60000000000 */
.L_x_3:
[----:B------:R-:W-:Y:S05]  /*05b0*/  BSYNC.RECONVERGENT B1 ;  /* 0x0000000000017941 */ /* 0x000fea0003800200 */
.L_x_2:
[----:B------:R-:W-:Y:S01]  /*05c0*/  BSSY.RECONVERGENT B1, `(.L_x_4) ;  /* 0x0000049000017945 */ /* 0x000fe20003800200 */
[----:B------:R-:W-:Y:S02]  /*05d0*/  @!P0 IMAD.MOV.U32 R2, RZ, RZ, -0x435 ;  /* 0xfffffbcbff028424 */ /* 0x000fe400078e00ff */
[----:B------:R-:W-:Y:S01]  /*05e0*/  @!P0 IMAD.MOV.U32 R10, RZ, RZ, R16 ;  /* 0x000000ffff0a8224 */ /* 0x000fe200078e0010 */
[----:B------:R-:W-:Y:S06]  /*05f0*/  @P1 BRA `(.L_x_5) ;  /* 0x0000000000fc1947 */ /* 0x000fec0003800000 */
[----:B------:R-:W-:Y:S01]  /*0600*/  LOP3.LUT R12, R11, 0xfffff, RZ, 0xc0, !PT ;  /* 0x000fffff0b0c7812 */ /* 0x000fe200078ec0ff */
[----:B------:R-:W-:Y:S01]  /*0610*/  IMAD.MOV.U32 R22, RZ, RZ, R10 ;  /* 0x000000ffff167224 */ /* 0x000fe200078e000a */
[----:B------:R-:W-:Y:S01]  /*0620*/  UMOV UR12, 0x3ae80f1e ;  /* 0x3ae80f1e000c7882 */ /* 0x000fe20000000000 */
[----:B------:R-:W-:Y:S01]  /*0630*/  IMAD.MOV.U32 R20, RZ, RZ, RZ ;  /* 0x000000ffff147224 */ /* 0x000fe200078e00ff */
[----:B------:R-:W-:Y:S01]  /*0640*/  LOP3.LUT R23, R12, 0x3ff00000, RZ, 0xfc, !PT ;  /* 0x3ff000000c177812 */ /* 0x000fe200078efcff */
[----:B------:R-:W-:Y:S01]  /*0650*/  IMAD.MOV.U32 R24, RZ, RZ, -0x748574fc ;  /* 0x8b7a8b04ff187424 */ /* 0x000fe200078e00ff */
[----:B------:R-:W-:Y:S01]  /*0660*/  UMOV UR13, 0x3eb1380b ;  /* 0x3eb1380b000d7882 */ /* 0x000fe20000000000 */
[----:B------:R-:W-:Y:S01]  /*0670*/  IMAD.MOV.U32 R25, RZ, RZ, 0x3ed0ee25 ;  /* 0x3ed0ee25ff197424 */ /* 0x000fe200078e00ff */
[----:B------:R-:W-:Y:S01]  /*0680*/  ISETP.GE.U32.AND P0, PT, R23, 0x3ff6a09f, PT ;  /* 0x3ff6a09f1700780c */ /* 0x000fe20003f06070 */
[----:B------:R-:W-:Y:S01]  /*0690*/  UMOV UR14, 0x80000000 ;  /* 0x80000000000e7882 */ /* 0x000fe20000000000 */
[----:B------:R-:W-:Y:S01]  /*06a0*/  LEA.HI R2, R11, R2, RZ, 0xc ;  /* 0x000000020b027211 */ /* 0x000fe200078f60ff */
[----:B------:R-:W-:-:S10]  /*06b0*/  UMOV UR15, 0x43300000 ;  /* 0x43300000000f7882 */ /* 0x000fd40000000000 */
[----:B------:R-:W-:Y:S02]  /*06c0*/  @P0 VIADD R13, R23, 0xfff00000 ;  /* 0xfff00000170d0836 */ /* 0x000fe40000000000 */
[----:B------:R-:W-:Y:S02]  /*06d0*/  @P0 VIADD R2, R2, 0x1 ;  /* 0x0000000102020836 */ /* 0x000fe40000000000 */
[----:B------:R-:W-:-:S06]  /*06e0*/  @P0 IMAD.MOV.U32 R23, RZ, RZ, R13 ;  /* 0x000000ffff170224 */ /* 0x000fcc00078e000d */
[C---:B------:R-:W-:Y:S02]  /*06f0*/  DADD R12, R22.reuse, 1 ;  /* 0x3ff00000160c7429 */ /* 0x040fe40000000000 */
[----:B------:R-:W-:-:S04]  /*0700*/  DADD R22, R22, -1 ;  /* 0xbff0000016167429 */ /* 0x000fc80000000000 */
[----:B------:R-:W0:Y:S02]  /*0710*/  MUFU.RCP64H R21, R13 ;  /* 0x0000000d00157308 */ /* 0x000e240000001800 */
[----:B0-----:R-:W-:-:S08]  /*0720*/  DFMA R16, -R12, R20, 1 ;  /* 0x3ff000000c10742b */ /* 0x001fd00000000114 */
[----:B------:R-:W-:-:S08]  /*0730*/  DFMA R16, R16, R16, R16 ;  /* 0x000000101010722b */ /* 0x000fd00000000010 */
[----:B------:R-:W-:-:S08]  /*0740*/  DFMA R20, R20, R16, R20 ;  /* 0x000000101414722b */ /* 0x000fd00000000014 */
[----:B------:R-:W-:-:S08]  /*0750*/  DMUL R16, R22, R20 ;  /* 0x0000001416107228 */ /* 0x000fd00000000000 */
[----:B------:R-:W-:-:S08]  /*0760*/  DFMA R16, R22, R20, R16 ;  /* 0x000000141610722b */ /* 0x000fd00000000010 */
[----:B------:R-:W-:-:S08]  /*0770*/  DMUL R18, R16, R16 ;  /* 0x0000001010127228 */ /* 0x000fd00000000000 */
[----:B------:R-:W-:Y:S01]  /*0780*/  DFMA R12, R18, UR12, R24 ;  /* 0x0000000c120c7c2b */ /* 0x000fe20008000018 */
[----:B------:R-:W-:Y:S01]  /*0790*/  UMOV UR12, 0x9f02676f ;  /* 0x9f02676f000c7882 */ /* 0x000fe20000000000 */
[----:B------:R-:W-:Y:S01]  /*07a0*/  UMOV UR13, 0x3ef3b266 ;  /* 0x3ef3b266000d7882 */ /* 0x000fe20000000000 */
[----:B------:R-:W-:-:S05]  /*07b0*/  DADD R24, R22, -R16 ;  /* 0x0000000016187229 */ /* 0x000fca0000000810 */
[----:B------:R-:W-:Y:S01]  /*07c0*/  DFMA R12, R18, R12, UR12 ;  /* 0x0000000c120c7e2b */ /* 0x000fe2000800000c */
[----:B------:R-:W-:Y:S01]  /*07d0*/  UMOV UR12, 0xa9ab0956 ;  /* 0xa9ab0956000c7882 */ /* 0x000fe20000000000 */
[----:B------:R-:W-:Y:S01]  /*07e0*/  UMOV UR13, 0x3f1745cb ;  /* 0x3f1745cb000d7882 */ /* 0x000fe20000000000 */
[----:B------:R-:W-:-:S05]  /*07f0*/  DADD R24, R24, R24 ;  /* 0x0000000018187229 */ /* 0x000fca0000000018 */
[----:B------:R-:W-:Y:S01]  /*0800*/  DFMA R12, R18, R12, UR12 ;  /* 0x0000000c120c7e2b */ /* 0x000fe2000800000c */
[----:B------:R-:W-:Y:S01]  /*0810*/  UMOV UR12, 0x2d1b5154 ;  /* 0x2d1b5154000c7882 */ /* 0x000fe20000000000 */
[----:B------:R-:W-:Y:S01]  /*0820*/  UMOV UR13, 0x3f3c71c7 ;  /* 0x3f3c71c7000d7882 */ /* 0x000fe20000000000 */
[----:B------:R-:W-:-:S05]  /*0830*/  DFMA R24, R22, -R16, R24 ;  /* 0x800000101618722b */ /* 0x000fca0000000018 */
[----:B------:R-:W-:Y:S01]  /*0840*/  DFMA R10, R18, R12, UR12 ;  /* 0x0000000c120a7e2b */ /* 0x000fe2000800000c */
[----:B------:R-:W-:Y:S01]  /*0850*/  UMOV UR12, 0x923be72d ;  /* 0x923be72d000c7882 */ /* 0x000fe20000000000 */
[----:B------:R-:W-:Y:S01]  /*0860*/  UMOV UR13, 0x3f624924 ;  /* 0x3f624924000d7882 */ /* 0x000fe20000000000 */
[----:B------:R-:W-:Y:S01]  /*0870*/  LOP3.LUT R12, R2, 0x80000000, RZ, 0x3c, !PT ;  /* 0x80000000020c7812 */ /* 0x000fe200078e3cff */
[----:B------:R-:W-:Y:S01]  /*0880*/  IMAD.MOV.U32 R13, RZ, RZ, 0x43300000 ;  /* 0x43300000ff0d7424 */ /* 0x000fe200078e00ff */
[----:B------:R-:W-:-:S03]  /*0890*/  DMUL R24, R20, R24 ;  /* 0x0000001814187228 */ /* 0x000fc60000000000 */
[----:B------:R-:W-:Y:S01]  /*08a0*/  DFMA R10, R18, R10, UR12 ;  /* 0x0000000c120a7e2b */ /* 0x000fe2000800000a */
[----:B------:R-:W-:Y:S01]  /*08b0*/  UMOV UR12, 0x9999a3c4 ;  /* 0x9999a3c4000c7882 */ /* 0x000fe20000000000 */
[----:B------:R-:W-:Y:S01]  /*08c0*/  UMOV UR13, 0x3f899999 ;  /* 0x3f899999000d7882 */ /* 0x000fe20000000000 */
[----:B------:R-:W-:Y:S01]  /*08d0*/  DADD R12, R12, -UR14 ;  /* 0x8000000e0c0c7e29 */ /* 0x000fe20008000000 */
[----:B------:R-:W-:Y:S01]  /*08e0*/  UMOV UR14, 0xfefa39ef ;  /* 0xfefa39ef000e7882 */ /* 0x000fe20000000000 */
[----:B------:R-:W-:-:S03]  /*08f0*/  UMOV UR15, 0x3fe62e42 ;  /* 0x3fe62e42000f7882 */ /* 0x000fc60000000000 */
[----:B------:R-:W-:Y:S01]  /*0900*/  DFMA R10, R18, R10, UR12 ;  /* 0x0000000c120a7e2b */ /* 0x000fe2000800000a */
[----:B------:R-:W-:Y:S01]  /*0910*/  UMOV UR12, 0x55555554 ;  /* 0x55555554000c7882 */ /* 0x000fe20000000000 */
[----:B------:R-:W-:Y:S01]  /*0920*/  UMOV UR13, 0x3fb55555 ;  /* 0x3fb55555000d7882 */ /* 0x000fe20000000000 */
[----:B------:R-:W-:-:S05]  /*0930*/  DFMA R22, R12, UR14, R16 ;  /* 0x0000000e0c167c2b */ /* 0x000fca0008000010 */
[----:B------:R-:W-:Y:S01]  /*0940*/  DFMA R10, R18, R10, UR12 ;  /* 0x0000000c120a7e2b */ /* 0x000fe2000800000a */
[----:B------:R-:W-:Y:S01]  /*0950*/  UMOV UR12, 0x3b39803f ;  /* 0x3b39803f000c7882 */ /* 0x000fe20000000000 */
[----:B------:R-:W-:Y:S01]  /*0960*/  UMOV UR13, 0x3c7abc9e ;  /* 0x3c7abc9e000d7882 */ /* 0x000fe20000000000 */
[----:B------:R-:W-:-:S05]  /*0970*/  DFMA R14, R12, -R14, R22 ;  /* 0x8000000e0c0e722b */ /* 0x000fca0000000016 */
[----:B------:R-:W-:-:S03]  /*0980*/  DMUL R10, R18, R10 ;  /* 0x0000000a120a7228 */ /* 0x000fc60000000000 */
[----:B------:R-:W-:-:S05]  /*0990*/  DADD R14, -R16, R14 ;  /* 0x00000000100e7229 */ /* 0x000fca000000010e */
[----:B------:R-:W-:-:S08]  /*09a0*/  DFMA R10, R16, R10, R24 ;  /* 0x0000000a100a722b */ /* 0x000fd00000000018 */
[----:B------:R-:W-:-:S08]  /*09b0*/  DADD R10, R10, -R14 ;  /* 0x000000000a0a7229 */ /* 0x000fd0000000080e */
[----:B------:R-:W-:-:S08]  /*09c0*/  DFMA R10, R12, UR12, R10 ;  /* 0x0000000c0c0a7c2b */ /* 0x000fd0000800000a */
[----:B------:R-:W-:Y:S01]  /*09d0*/  DADD R10, R22, R10 ;  /* 0x00000000160a7229 */ /* 0x000fe2000000000a */
[----:B------:R-:W-:Y:S10]  /*09e0*/  BRA `(.L_x_6) ;  /* 0x0000000000187947 */ /* 0x000ff40003800000 */
.L_x_5:
[----:B------:R-:W-:Y:S01]  /*09f0*/  IMAD.MOV.U32 R10, RZ, RZ, 0x0 ;  /* 0x00000000ff0a7424 */ /* 0x000fe200078e00ff */
[----:B------:R-:W-:Y:S01]  /*0a00*/  LOP3.LUT P0, RZ, R17, 0x7fffffff, RZ, 0xc0, !PT ;  /* 0x7fffffff11ff7812 */ /* 0x000fe2000780c0ff */
[----:B------:R-:W-:-:S06]  /*0a10*/  IMAD.MOV.U32 R11, RZ, RZ, 0x7ff00000 ;  /* 0x7ff00000ff0b7424 */ /* 0x000fcc00078e00ff */
[----:B------:R-:W-:-:S10]  /*0a20*/  DFMA R10, R16, R10, +INF ;  /* 0x7ff00000100a742b */ /* 0x000fd4000000000a */
[----:B------:R-:W-:Y:S02]  /*0a30*/  FSEL R10, R10, RZ, P0 ;  /* 0x000000ff0a0a7208 */ /* 0x000fe40000000000 */
[----:B------:R-:W-:-:S07]  /*0a40*/  FSEL R11, R11, -QNAN , P0 ;  /* 0xfff000000b0b7808 */ /* 0x000fce0000000000 */
.L_x_6:
[----:B------:R-:W-:Y:S05]  /*0a50*/  BSYNC.RECONVERGENT B1 ;  /* 0x0000000000017941 */ /* 0x000fea0003800200 */
.L_x_4:
[----:B------:R-:W-:Y:S01]  /*0a60*/  DADD R12, R10, R8 ;  /* 0x000000000a0c7229 */ /* 0x000fe20000000008 */
[----:B------:R-:W-:Y:S07]  /*0a70*/  BSSY.RECONVERGENT B1, `(.L_x_7) ;  /* 0x000001c000017945 */ /* 0x000fee0003800200 */
[----:B------:R-:W-:-:S14]  /*0a80*/  DSETP.NEU.AND P0, PT, |R12|, +INF , PT ;  /* 0x7ff000000c00742a */ /* 0x000fdc0003f0d200 */
[----:B------:R-:W-:Y:S01]  /*0a90*/  @!P0 DMUL R20, RZ, R12 ;  /* 0x0000000cff148228 */ /* 0x000fe20000000000 */
[----:B------:R-:W-:Y:S01]  /*0aa0*/  @!P0 IMAD.MOV.U32 R2, RZ, RZ, RZ ;  /* 0x000000ffff028224 */ /* 0x000fe200078e00ff */
[----:B------:R-:W-:Y:S09]  /*0ab0*/  @!P0 BRA `(.L_x_8) ;  /* 0x00000000005c8947 */ /* 0x000ff20003800000 */
[----:B------:R-:W-:Y:S01]  /*0ac0*/  UMOV UR12, 0x6dc9c883 ;  /* 0x6dc9c883000c7882 */ /* 0x000fe20000000000 */
[----:B------:R-:W-:Y:S01]  /*0ad0*/  UMOV UR13, 0x3fe45f30 ;  /* 0x3fe45f30000d7882 */ /* 0x000fe20000000000 */
[C---:B------:R-:W-:Y:S02]  /*0ae0*/  DSETP.GE.AND P0, PT, |R12|.reuse, 2.14748364800000000000e+09, PT ;  /* 0x41e000000c00742a */ /* 0x040fe40003f06200 */
[----:B------:R-:W-:Y:S01]  /*0af0*/  DMUL R8, R12, UR12 ;  /* 0x0000000c0c087c28 */ /* 0x000fe20008000000 */
[----:B------:R-:W-:Y:S01]  /*0b00*/  UMOV UR12, 0x54442d18 ;  /* 0x54442d18000c7882 */ /* 0x000fe20000000000 */
[----:B------:R-:W-:-:S04]  /*0b10*/  UMOV UR13, 0x3ff921fb ;  /* 0x3ff921fb000d7882 */ /* 0x000fc80000000000 */
[----:B------:R-:W0:Y:S08]  /*0b20*/  F2I.F64 R2, R8 ;  /* 0x0000000800027311 */ /* 0x000e300000301100 */
[----:B0-----:R-:W0:Y:S02]  /*0b30*/  I2F.F64 R20, R2 ;  /* 0x0000000200147312 */ /* 0x001e240000201c00 */
[----:B0-----:R-:W-:Y:S01]  /*0b40*/  DFMA R10, R20, -UR12, R12 ;  /* 0x8000000c140a7c2b */ /* 0x001fe2000800000c */
[----:B------:R-:W-:Y:S01]  /*0b50*/  UMOV UR12, 0x33145c00 ;  /* 0x33145c00000c7882 */ /* 0x000fe20000000000 */
[----:B------:R-:W-:-:S06]  /*0b60*/  UMOV UR13, 0x3c91a626 ;  /* 0x3c91a626000d7882 */ /* 0x000fcc0000000000 */
[----:B------:R-:W-:Y:S01]  /*0b70*/  DFMA R10, R20, -UR12, R10 ;  /* 0x8000000c140a7c2b */ /* 0x000fe2000800000a */
[----:B------:R-:W-:Y:S01]  /*0b80*/  UMOV UR12, 0x252049c0 ;  /* 0x252049c0000c7882 */ /* 0x000fe20000000000 */
[----:B------:R-:W-:-:S06]  /*0b90*/  UMOV UR13, 0x397b839a ;  /* 0x397b839a000d7882 */ /* 0x000fcc0000000000 */
[----:B------:R-:W-:Y:S01]  /*0ba0*/  DFMA R20, R20, -UR12, R10 ;  /* 0x8000000c14147c2b */ /* 0x000fe2000800000a */
[----:B------:R-:W-:Y:S10]  /*0bb0*/  @!P0 BRA `(.L_x_8) ;  /* 0x00000000001c8947 */ /* 0x000ff40003800000 */
[----:B------:R-:W-:Y:S01]  /*0bc0*/  IMAD.MOV.U32 R16, RZ, RZ, R12 ;  /* 0x000000ffff107224 */ /* 0x000fe200078e000c */
[----:B------:R-:W-:Y:S01]  /*0bd0*/  MOV R2, 0xc00 ;  /* 0x00000c0000027802 */ /* 0x000fe20000000f00 */
[----:B------:R-:W-:-:S07]  /*0be0*/  IMAD.MOV.U32 R9, RZ, RZ, R13 ;  /* 0x000000ffff097224 */ /* 0x000fce00078e000d */
[----:B------:R-:W-:Y:S05]  /*0bf0*/  CALL.REL.NOINC `($_Z20gridStrideRiemannSumIdXadL_Z18complex_kernel_gpuIdET_S1_EEEvS1_S1_iPS1_$__internal_trig_reduction_slowpathd) ;  /* 0x0000002000707944 */ /* 0x000fea0003c00000 */
[----:B------:R-:W-:Y:S02]  /*0c00*/  IMAD.MOV.U32 R2, RZ, RZ, R10 ;  /* 0x000000ffff027224 */ /* 0x000fe400078e000a */
[----:B------:R-:W-:Y:S02]  /*0c10*/  IMAD.MOV.U32 R20, RZ, RZ, R16 ;  /* 0x000000ffff147224 */ /* 0x000fe400078e0010 */
[----:B------:R-:W-:-:S07]  /*0c20*/  IMAD.MOV.U32 R21, RZ, RZ, R17 ;  /* 0x000000ffff157224 */ /* 0x000fce00078e0011 */
.L_x_8:
[----:B------:R-:W-:Y:S05]  /*0c30*/  BSYNC.RECONVERGENT B1 ;  /* 0x0000000000017941 */ /* 0x000fea0003800200 */
.L_x_7:
[----:B------:R-:W-:-:S05]  /*0c40*/  IMAD.SHL.U32 R8, R2, 0x40, RZ ;  /* 0x0000004002087824 */ /* 0x000fca00078e00ff */
[----:B------:R-:W-:-:S04]  /*0c50*/  LOP3.LUT R8, R8, 0x40, RZ, 0xc0, !PT ;  /* 0x0000004008087812 */ /* 0x000fc800078ec0ff */
[----:B------:R-:W-:-:S05]  /*0c60*/  IADD3 R26, P0, PT, R8, UR8, RZ ;  /* 0x00000008081a7c10 */ /* 0x000fca000ff1e0ff */
[----:B------:R-:W-:-:S05]  /*0c70*/  IMAD.X R27, RZ, RZ, UR9, P0 ;  /* 0x00000009ff1b7e24 */ /* 0x000fca00080e06ff */
[----:B------:R-:W2:Y:S04]  /*0c80*/  LDG.E.128.CONSTANT R8, desc[UR4][R26.64] ;  /* 0x000000041a087981 */ /* 0x000ea8000c1e9d00 */
[----:B------:R-:W3:Y:S04]  /*0c90*/  LDG.E.128.CONSTANT R12, desc[UR4][R26.64+0x10] ;  /* 0x000010041a0c7981 */ /* 0x000ee8000c1e9d00 */
[----:B------:R-:W4:Y:S01]  /*0ca0*/  LDG.E.128.CONSTANT R16, desc[UR4][R26.64+0x20] ;  /* 0x000020041a107981 */ /* 0x000f22000c1e9d00 */
[----:B------:R-:W-:Y:S01]  /*0cb0*/  LOP3.LUT R22, R2, 0x1, RZ, 0xc0, !PT ;  /* 0x0000000102167812 */ /* 0x000fe200078ec0ff */
[----:B------:R-:W-:Y:S01]  /*0cc0*/  IMAD.MOV.U32 R24, RZ, RZ, 0x20fd8164 ;  /* 0x20fd8164ff187424 */ /* 0x000fe200078e00ff */
[----:B------:R-:W-:Y:S01]  /*0cd0*/  BSSY.RECONVERGENT B1, `(.L_x_9) ;  /* 0x0000027000017945 */ /* 0x000fe20003800200 */
[----:B------:R-:W-:Y:S01]  /*0ce0*/  IMAD.MOV.U32 R25, RZ, RZ, 0x3da8ff83 ;  /* 0x3da8ff83ff197424 */ /* 0x000fe200078e00ff */
[----:B------:R-:W-:Y:S01]  /*0cf0*/  ISETP.NE.U32.AND P0, PT, R22, 0x1, PT ;  /* 0x000000011600780c */ /* 0x000fe20003f05070 */
[----:B------:R-:W-:-:S03]  /*0d00*/  DMUL R22, R20, R20 ;  /* 0x0000001414167228 */ /* 0x000fc60000000000 */
[----:B------:R-:W-:Y:S02]  /*0d10*/  FSEL R24, R24, -8.06006814911005101289e+34, !P0 ;  /* 0xf9785eba18187808 */ /* 0x000fe40004000000 */
[----:B------:R-:W-:-:S06]  /*0d20*/  FSEL R25, -R25, 0.11223486810922622681, !P0 ;  /* 0x3de5db6519197808 */ /* 0x000fcc0004000100 */
[----:B--2---:R-:W-:Y:S02]  /*0d30*/  DFMA R24, R22, R24, R8 ;  /* 0x000000181618722b */ /* 0x004fe40000000008 */
[----:B------:R-:W-:-:S06]  /*0d40*/  DFMA R8, R4, R4, 1 ;  /* 0x3ff000000408742b */ /* 0x000fcc0000000004 */
[----:B------:R-:W-:Y:S01]  /*0d50*/  DFMA R24, R22, R24, R10 ;  /* 0x000000181618722b */ /* 0x000fe2000000000a */
[----:B------:R-:W0:Y:S03]  /*0d60*/  MUFU.RSQ64H R11, R9 ;  /* 0x00000009000b7308 */ /* 0x000e260000001c00 */
[----:B------:R-:W-:-:S04]  /*0d70*/  VIADD R10, R9, 0xfcb00000 ;  /* 0xfcb00000090a7836 */ /* 0x000fc80000000000 */
[----:B---3--:R-:W-:Y:S01]  /*0d80*/  DFMA R12, R22, R24, R12 ;  /* 0x00000018160c722b */ /* 0x008fe2000000000c */
[----:B------:R-:W-:-:S07]  /*0d90*/  ISETP.GE.U32.AND P1, PT, R10, 0x7ca00000, PT ;  /* 0x7ca000000a00780c */ /* 0x000fce0003f26070 */
[----:B------:R-:W-:Y:S02]  /*0da0*/  DFMA R14, R22, R12, R14 ;  /* 0x0000000c160e722b */ /* 0x000fe4000000000e */
[----:B0-----:R-:W-:-:S06]  /*0db0*/  DMUL R12, R10, R10 ;  /* 0x0000000a0a0c7228 */ /* 0x001fcc0000000000 */
[----:B----4-:R-:W-:Y:S01]  /*0dc0*/  DFMA R16, R22, R14, R16 ;  /* 0x0000000e1610722b */ /* 0x010fe20000000010 */
[----:B------:R-:W-:Y:S01]  /*0dd0*/  IMAD.MOV.U32 R14, RZ, RZ, 0x0 ;  /* 0x00000000ff0e7424 */ /* 0x000fe200078e00ff */
[----:B------:R-:W-:Y:S01]  /*0de0*/  DFMA R12, R8, -R12, 1 ;  /* 0x3ff00000080c742b */ /* 0x000fe2000000080c */
[----:B------:R-:W-:-:S05]  /*0df0*/  IMAD.MOV.U32 R15, RZ, RZ, 0x3fd80000 ;  /* 0x3fd80000ff0f7424 */ /* 0x000fca00078e00ff */
[----:B------:R-:W-:Y:S02]  /*0e00*/  DFMA R16, R22, R16, R18 ;  /* 0x000000101610722b */ /* 0x000fe40000000012 */
[----:B------:R-:W-:Y:S02]  /*0e10*/  DFMA R14, R12, R14, 0.5 ;  /* 0x3fe000000c0e742b */ /* 0x000fe4000000000e */
[----:B------:R-:W-:-:S04]  /*0e20*/  DMUL R12, R10, R12 ;  /* 0x0000000c0a0c7228 */ /* 0x000fc80000000000 */
[----:B------:R-:W-:Y:S02]  /*0e30*/  DFMA R20, R16, R20, R20 ;  /* 0x000000141014722b */ /* 0x000fe40000000014 */
[----:B------:R-:W-:Y:S02]  /*0e40*/  DFMA R16, R22, R16, 1 ;  /* 0x3ff000001610742b */ /* 0x000fe40000000010 */
[----:B------:R-:W-:-:S08]  /*0e50*/  DFMA R12, R14, R12, R10 ;  /* 0x0000000c0e0c722b */ /* 0x000fd0000000000a */
[----:B------:R-:W-:Y:S01]  /*0e60*/  FSEL R24, R16, R20, !P0 ;  /* 0x0000001410187208 */ /* 0x000fe20004000000 */
[----:B------:R-:W-:Y:S01]  /*0e70*/  DMUL R14, R8, R12 ;  /* 0x0000000c080e7228 */ /* 0x000fe20000000000 */
[----:B------:R-:W-:Y:S01]  /*0e80*/  FSEL R25, R17, R21, !P0 ;  /* 0x0000001511197208 */ /* 0x000fe20004000000 */
[----:B------:R-:W-:Y:S01]  /*0e90*/  VIADD R19, R13, 0xfff00000 ;  /* 0xfff000000d137836 */ /* 0x000fe20000000000 */
[----:B------:R-:W-:Y:S01]  /*0ea0*/  LOP3.LUT P0, RZ, R2, 0x2, RZ, 0xc0, !PT ;  /* 0x0000000202ff7812 */ /* 0x000fe2000780c0ff */
[----:B------:R-:W-:-:S03]  /*0eb0*/  IMAD.MOV.U32 R18, RZ, RZ, R12 ;  /* 0x000000ffff127224 */ /* 0x000fc600078e000c */
[----:B------:R-:W-:Y:S02]  /*0ec0*/  DADD R20, RZ, -R24 ;  /* 0x00000000ff147229 */ /* 0x000fe40000000818 */
[----:B------:R-:W-:-:S08]  /*0ed0*/  DFMA R16, R14, -R14, R8 ;  /* 0x8000000e0e10722b */ /* 0x000fd00000000008 */
[----:B------:R-:W-:Y:S01]  /*0ee0*/  DFMA R22, R16, R18, R14 ;  /* 0x000000121016722b */ /* 0x000fe2000000000e */
[----:B------:R-:W-:Y:S02]  /*0ef0*/  FSEL R20, R24, R20, !P0 ;  /* 0x0000001418147208 */ /* 0x000fe40004000000 */
[----:B------:R-:W-:Y:S01]  /*0f00*/  FSEL R21, R25, R21, !P0 ;  /* 0x0000001519157208 */ /* 0x000fe20004000000 */
[----:B------:R-:W-:Y:S07]  /*0f10*/  @!P1 BRA `(.L_x_10) ;  /* 0x0000000000089947 */ /* 0x000fee0003800000 */
[----:B------:R-:W-:-:S07]  /*0f20*/  MOV R2, 0xf40 ;  /* 0x00000f4000027802 */ /* 0x000fce0000000f00 */
[----:B------:R-:W-:Y:S05]  /*0f30*/  CALL.REL.NOINC `($__internal_1_$__cuda_sm20_dsqrt_rn_f64_mediumpath_v1) ;  /* 0x0000001000487944 */ /* 0x000fea0003c00000 */
.L_x_10:
[----:B------:R-:W-:Y:S05]  /*0f40*/  BSYNC.RECONVERGENT B1 ;  /* 0x0000000000017941 */ /* 0x000fea0003800200 */
.L_x_9:
[----:B------:R-:W-:Y:S01]  /*0f50*/  DADD R8, R22, R20 ;  /* 0x0000000016087229 */ /* 0x000fe20000000014 */
[----:B------:R-:W-:Y:S07]  /*0f60*/  BSSY.RECONVERGENT B1, `(.L_x_11) ;  /* 0x000000a000017945 */ /* 0x000fee0003800200 */
[----:B------:R-:W-:-:S14]  /*0f70*/  DSETP.NEU.AND P0, PT, R8, RZ, PT ;  /* 0x000000ff0800722a */ /* 0x000fdc0003f0d000 */
[----:B------:R-:W-:Y:S01]  /*0f80*/  @!P0 CS2R R12, SRZ ;  /* 0x00000000000c8805 */ /* 0x000fe2000001ff00 */
[----:B------:R-:W-:Y:S06]  /*0f90*/  @!P0 BRA `(.L_x_12) ;  /* 0x0000000000188947 */ /* 0x000fec0003800000 */
[----:B------:R-:W-:Y:S01]  /*0fa0*/  DADD R22, -RZ, |R8| ;  /* 0x00000000ff167229 */ /* 0x000fe20000000508 */
[----:B------:R-:W-:-:S10]  /*0fb0*/  MOV R2, 0xfd0 ;  /* 0x00000fd000027802 */ /* 0x000fd40000000f00 */
[----:B------:R-:W-:Y:S05]  /*0fc0*/  CALL.REL.NOINC `($_Z20gridStrideRiemannSumIdXadL_Z18complex_kernel_gpuIdET_S1_EEEvS1_S1_iPS1_$__internal_accurate_pow) ;  /* 0x0000001000d87944 */ /* 0x000fea0003c00000 */
[----:B------:R-:W-:-:S04]  /*0fd0*/  ISETP.GE.AND P0, PT, R9, RZ, PT ;  /* 0x000000ff0900720c */ /* 0x000fc80003f06270 */
[----:B------:R-:W-:Y:S02]  /*0fe0*/  FSEL R12, R12, RZ, P0 ;  /* 0x000000ff0c0c7208 */ /* 0x000fe40000000000 */
[----:B------:R-:W-:-:S07]  /*0ff0*/  FSEL R13, R16, -QNAN , P0 ;  /* 0xfff80000100d7808 */ /* 0x000fce0000000000 */
.L_x_12:
[----:B------:R-:W-:Y:S05]  /*1000*/  BSYNC.RECONVERGENT B1 ;  /* 0x0000000000017941 */ /* 0x000fea0003800200 */
.L_x_11:
[----:B------:R-:W-:Y:S01]  /*1010*/  DADD R14, R8, 2.5 ;  /* 0x40040000080e7429 */ /* 0x000fe20000000000 */
[----:B------:R-:W-:Y:S01]  /*1020*/  BSSY.RECONVERGENT B1, `(.L_x_13) ;  /* 0x000000e000017945 */ /* 0x000fe20003800200 */
[----:B------:R-:W-:Y:S02]  /*1030*/  DMUL R10, R4, 5 ;  /* 0x40140000040a7828 */ /* 0x000fe40000000000 */
[----:B------:R-:W-:-:S06]  /*1040*/  DSETP.NEU.AND P1, PT, R8, 1, PT ;  /* 0x3ff000000800742a */ /* 0x000fcc0003f2d000 */
[----:B------:R-:W-:Y:S01]  /*1050*/  LOP3.LUT R14, R15, 0x7ff00000, RZ, 0xc0, !PT ;  /* 0x7ff000000f0e7812 */ /* 0x000fe200078ec0ff */
[----:B------:R-:W-:-:S03]  /*1060*/  DSETP.NEU.AND P0, PT, |R10|, +INF , PT ;  /* 0x7ff000000a00742a */ /* 0x000fc60003f0d200 */
[----:B------:R-:W-:-:S11]  /*1070*/  ISETP.NE.AND P3, PT, R14, 0x7ff00000, PT ;  /* 0x7ff000000e00780c */ /* 0x000fd60003f65270 */
[----:B------:R-:W-:Y:S02]  /*1080*/  @!P0 DMUL R22, RZ, R10 ;  /* 0x0000000aff168228 */ /* 0x000fe40000000000 */
[----:B------:R-:W-:Y:S09]  /*1090*/  @P3 BRA `(.L_x_14) ;  /* 0x0000000000183947 */ /* 0x000ff20003800000 */
[----:B------:R-:W-:-:S14]  /*10a0*/  DSETP.NAN.AND P3, PT, R8, R8, PT ;  /* 0x000000080800722a */ /* 0x000fdc0003f68000 */
[----:B------:R-:W-:Y:S01]  /*10b0*/  @P3 DADD R12, R8, 2.5 ;  /* 0x40040000080c3429 */ /* 0x000fe20000000000 */
[----:B------:R-:W-:Y:S10]  /*10c0*/  @P3 BRA `(.L_x_14) ;  /* 0x00000000000c3947 */ /* 0x000ff40003800000 */
[----:B------:R-:W-:-:S14]  /*10d0*/  DSETP.NEU.AND P3, PT, |R8|, +INF , PT ;  /* 0x7ff000000800742a */ /* 0x000fdc0003f6d200 */
[----:B------:R-:W-:Y:S02]  /*10e0*/  @!P3 IMAD.MOV.U32 R12, RZ, RZ, 0x0 ;  /* 0x00000000ff0cb424 */ /* 0x000fe400078e00ff */
[----:B------:R-:W-:-:S07]  /*10f0*/  @!P3 IMAD.MOV.U32 R13, RZ, RZ, 0x7ff00000 ;  /* 0x7ff00000ff0db424 */ /* 0x000fce00078e00ff */
.L_x_14:
[----:B------:R-:W-:Y:S05]  /*1100*/  BSYNC.RECONVERGENT B1 ;  /* 0x0000000000017941 */ /* 0x000fea0003800200 */
.L_x_13:
[----:B------:R-:W-:Y:S01]  /*1110*/  BSSY.RECONVERGENT B1, `(.L_x_15) ;  /* 0x000001f000017945 */ /* 0x000fe20003800200 */
[----:B------:R-:W-:Y:S01]  /*1120*/  FSEL R20, R12, RZ, P1 ;  /* 0x000000ff0c147208 */ /* 0x000fe20000800000 */
[----:B------:R-:W-:Y:S01]  /*1130*/  @!P0 IMAD.MOV.U32 R2, RZ, RZ, 0x1 ;  /* 0x00000001ff028424 */ /* 0x000fe200078e00ff */
[----:B------:R-:W-:Y:S01]  /*1140*/  FSEL R21, R13, 1.875, P1 ;  /* 0x3ff000000d157808 */ /* 0x000fe20000800000 */
[----:B------:R-:W-:Y:S06]  /*1150*/  @!P0 BRA `(.L_x_16) ;  /* 0x0000000000688947 */ /* 0x000fec0003800000 */
[----:B------:R-:W-:Y:S01]  /*1160*/  UMOV UR12, 0x6dc9c883 ;  /* 0x6dc9c883000c7882 */ /* 0x000fe20000000000 */
[----:B------:R-:W-:Y:S01]  /*1170*/  UMOV UR13, 0x3fe45f30 ;  /* 0x3fe45f30000d7882 */ /* 0x000fe20000000000 */
[C---:B------:R-:W-:Y:S01]  /*1180*/  DSETP.GE.AND P0, PT, |R10|.reuse, 2.14748364800000000000e+09, PT ;  /* 0x41e000000a00742a */ /* 0x040fe20003f06200 */
[----:B------:R-:W-:Y:S01]  /*1190*/  BSSY.RECONVERGENT B2, `(.L_x_17) ;  /* 0x0000015000027945 */ /* 0x000fe20003800200 */
        /* <DEDUP_REMOVED lines=20> */
.L_x_18:
[----:B------:R-:W-:Y:S05]  /*12e0*/  BSYNC.RECONVERGENT B2 ;  /* 0x0000000000027941 */ /* 0x000fea0003800200 */
.L_x_17:
[----:B------:R-:W-:-:S07]  /*12f0*/  VIADD R2, R2, 0x1 ;  /* 0x0000000102027836 */ /* 0x000fce0000000000 */
.L_x_16:
[----:B------:R-:W-:Y:S05]  /*1300*/  BSYNC.RECONVERGENT B1 ;  /* 0x0000000000017941 */ /* 0x000fea0003800200 */
.L_x_15:
[----:B------:R-:W-:-:S05]  /*1310*/  IMAD.SHL.U32 R8, R2, 0x40, RZ ;  /* 0x0000004002087824 */ /* 0x000fca00078e00ff */
[----:B------:R-:W-:-:S04]  /*1320*/  LOP3.LUT R8, R8, 0x40, RZ, 0xc0, !PT ;  /* 0x0000004008087812 */ /* 0x000fc800078ec0ff */
[----:B------:R-:W-:-:S05]  /*1330*/  IADD3 R28, P0, PT, R8, UR8, RZ ;  /* 0x00000008081c7c10 */ /* 0x000fca000ff1e0ff */
[----:B------:R-:W-:-:S05]  /*1340*/  IMAD.X R29, RZ, RZ, UR9, P0 ;  /* 0x00000009ff1d7e24 */ /* 0x000fca00080e06ff */
[----:B------:R-:W2:Y:S04]  /*1350*/  LDG.E.128.CONSTANT R12, desc[UR4][R28.64] ;  /* 0x000000041c0c7981 */ /* 0x000ea8000c1e9d00 */
[----:B------:R-:W3:Y:S04]  /*1360*/  LDG.E.128.CONSTANT R16, desc[UR4][R28.64+0x10] ;  /* 0x000010041c107981 */ /* 0x000ee8000c1e9d00 */
[----:B------:R0:W5:Y:S01]  /*1370*/  LDG.E.128.CONSTANT R8, desc[UR4][R28.64+0x20] ;  /* 0x000020041c087981 */ /* 0x000162000c1e9d00 */
[----:B------:R-:W-:Y:S01]  /*1380*/  LOP3.LUT R24, R2, 0x1, RZ, 0xc0, !PT ;  /* 0x0000000102187812 */ /* 0x000fe200078ec0ff */
[----:B------:R-:W-:Y:S01]  /*1390*/  IMAD.MOV.U32 R26, RZ, RZ, 0x20fd8164 ;  /* 0x20fd8164ff1a7424 */ /* 0x000fe200078e00ff */
[----:B------:R-:W-:Y:S01]  /*13a0*/  UMOV UR12, 0xfefa39ef ;  /* 0xfefa39ef000c7882 */ /* 0x000fe20000000000 */
[----:B------:R-:W-:Y:S01]  /*13b0*/  UMOV UR13, 0x3fe62e42 ;  /* 0x3fe62e42000d7882 */ /* 0x000fe20000000000 */
[----:B------:R-:W-:Y:S01]  /*13c0*/  ISETP.NE.U32.AND P1, PT, R24, 0x1, PT ;  /* 0x000000011800780c */ /* 0x000fe20003f25070 */
[----:B------:R-:W-:Y:S01]  /*13d0*/  IMAD.MOV.U32 R24, RZ, RZ, 0x3da8ff83 ;  /* 0x3da8ff83ff187424 */ /* 0x000fe200078e00ff */
[----:B------:R-:W-:Y:S02]  /*13e0*/  BSSY.RECONVERGENT B1, `(.L_x_19) ;  /* 0x0000041000017945 */ /* 0x000fe40003800200 */
[----:B------:R-:W-:-:S02]  /*13f0*/  FSEL R26, R26, -8.06006814911005101289e+34, !P1 ;  /* 0xf9785eba1a1a7808 */ /* 0x000fc40004800000 */
[----:B------:R-:W-:Y:S01]  /*1400*/  FSEL R27, -R24, 0.11223486810922622681, !P1 ;  /* 0x3de5db65181b7808 */ /* 0x000fe20004800100 */
[----:B------:R-:W-:-:S08]  /*1410*/  DMUL R24, R22, R22 ;  /* 0x0000001616187228 */ /* 0x000fd00000000000 */
[----:B--2---:R-:W-:-:S08]  /*1420*/  DFMA R12, R24, R26, R12 ;  /* 0x0000001a180c722b */ /* 0x004fd0000000000c */
[----:B------:R-:W-:Y:S01]  /*1430*/  DFMA R14, R24, R12, R14 ;  /* 0x0000000c180e722b */ /* 0x000fe2000000000e */
[----:B------:R-:W-:Y:S02]  /*1440*/  IMAD.MOV.U32 R12, RZ, RZ, 0x652b82fe ;  /* 0x652b82feff0c7424 */ /* 0x000fe400078e00ff */
[----:B------:R-:W-:-:S05]  /*1450*/  IMAD.MOV.U32 R13, RZ, RZ, 0x3ff71547 ;  /* 0x3ff71547ff0d7424 */ /* 0x000fca00078e00ff */
[----:B---3--:R-:W-:Y:S02]  /*1460*/  DFMA R16, R24, R14, R16 ;  /* 0x0000000e1810722b */ /* 0x008fe40000000010 */
[----:B------:R-:W-:-:S06]  /*1470*/  DFMA R12, R4, -R12, 6.75539944105574400000e+15 ;  /* 0x43380000040c742b */ /* 0x000fcc000000080c */
[----:B------:R-:W-:Y:S02]  /*1480*/  DFMA R18, R24, R16, R18 ;  /* 0x000000101812722b */ /* 0x000fe40000000012 */
[----:B------:R-:W-:-:S08]  /*1490*/  DADD R14, R12, -6.75539944105574400000e+15 ;  /* 0xc33800000c0e7429 */ /* 0x000fd00000000000 */
[----:B------:R-:W-:Y:S01]  /*14a0*/  DFMA R16, R14, -UR12, -R4 ;  /* 0x8000000c0e107c2b */ /* 0x000fe20008000804 */
[----:B------:R-:W-:Y:S01]  /*14b0*/  UMOV UR12, 0x3b39803f ;  /* 0x3b39803f000c7882 */ /* 0x000fe20000000000 */
[----:B------:R-:W-:-:S06]  /*14c0*/  UMOV UR13, 0x3c7abc9e ;  /* 0x3c7abc9e000d7882 */ /* 0x000fcc0000000000 */
        /* <DEDUP_REMOVED lines=29> */
[----:B------:R-:W-:-:S08]  /*16a0*/  DFMA R16, R14, R16, UR12 ;  /* 0x0000000c0e107e2b */ /* 0x000fd00008000010 */
[----:B------:R-:W-:-:S08]  /*16b0*/  DFMA R16, R14, R16, 1 ;  /* 0x3ff000000e10742b */ /* 0x000fd00000000010 */
[----:B------:R-:W-:Y:S02]  /*16c0*/  DFMA R16, R14, R16, 1 ;  /* 0x3ff000000e10742b */ /* 0x000fe40000000010 */
[----:B------:R-:W-:-:S08]  /*16d0*/  DADD R14, -RZ, -R4 ;  /* 0x00000000ff0e7229 */ /* 0x000fd00000000904 */
[----:B------:R-:W-:Y:S02]  /*16e0*/  IMAD.MOV.U32 R14, RZ, RZ, R16 ;  /* 0x000000ffff0e7224 */ /* 0x000fe400078e0010 */
[----:B------:R-:W-:Y:S02]  /*16f0*/  IMAD.MOV.U32 R26, RZ, RZ, R15 ;  /* 0x000000ffff1a7224 */ /* 0x000fe400078e000f */
[----:B------:R-:W-:-:S03]  /*1700*/  IMAD R15, R12, 0x100000, R17 ;  /* 0x001000000c0f7824 */ /* 0x000fc600078e0211 */
[----:B------:R-:W-:-:S13]  /*1710*/  FSETP.GEU.AND P0, PT, |R26|, 4.1917929649353027344, PT ;  /* 0x4086232b1a00780b */ /* 0x000fda0003f0e200 */
[----:B0-----:R-:W-:Y:S05]  /*1720*/  @!P0 BRA `(.L_x_20) ;  /* 0x0000000000308947 */ /* 0x001fea0003800000 */
[----:B------:R-:W-:Y:S01]  /*1730*/  FSETP.GEU.AND P3, PT, |R26|, 4.2275390625, PT ;  /* 0x408748001a00780b */ /* 0x000fe20003f6e200 */
[C---:B------:R-:W-:Y:S02]  /*1740*/  DADD R14, -R4.reuse, +INF ;  /* 0x7ff00000040e7429 */ /* 0x040fe40000000100 */
[----:B------:R-:W-:-:S08]  /*1750*/  DSETP.GT.AND P0, PT, R4, RZ, PT ;  /* 0x000000ff0400722a */ /* 0x000fd00003f04000 */
[----:B------:R-:W-:Y:S02]  /*1760*/  FSEL R14, R14, RZ, !P0 ;  /* 0x000000ff0e0e7208 */ /* 0x000fe40004000000 */
[----:B------:R-:W-:Y:S02]  /*1770*/  @!P3 LEA.HI R13, R12, R12, RZ, 0x1 ;  /* 0x0000000c0c0db211 */ /* 0x000fe400078f08ff */
[----:B------:R-:W-:Y:S02]  /*1780*/  FSEL R15, R15, RZ, !P0 ;  /* 0x000000ff0f0f7208 */ /* 0x000fe40004000000 */
[----:B------:R-:W-:-:S05]  /*1790*/  @!P3 SHF.R.S32.HI R13, RZ, 0x1, R13 ;  /* 0x00000001ff0db819 */ /* 0x000fca000001140d */
[----:B------:R-:W-:Y:S02]  /*17a0*/  @!P3 IMAD.IADD R4, R12, 0x1, -R13 ;  /* 0x000000010c04b824 */ /* 0x000fe400078e0a0d */
[----:B------:R-:W-:-:S03]  /*17b0*/  @!P3 IMAD R17, R13, 0x100000, R17 ;  /* 0x001000000d11b824 */ /* 0x000fc600078e0211 */
[----:B------:R-:W-:Y:S01]  /*17c0*/  @!P3 LEA R5, R4, 0x3ff00000, 0x14 ;  /* 0x3ff000000405b811 */ /* 0x000fe200078ea0ff */
[----:B------:R-:W-:-:S06]  /*17d0*/  @!P3 IMAD.MOV.U32 R4, RZ, RZ, RZ ;  /* 0x000000ffff04b224 */ /* 0x000fcc00078e00ff */
[----:B------:R-:W-:-:S11]  /*17e0*/  @!P3 DMUL R14, R16, R4 ;  /* 0x00000004100eb228 */ /* 0x000fd60000000000 */
.L_x_20:
[----:B------:R-:W-:Y:S05]  /*17f0*/  BSYNC.RECONVERGENT B1 ;  /* 0x0000000000017941 */ /* 0x000fea0003800200 */
.L_x_19:
[----:B------:R-:W-:Y:S01]  /*1800*/  DADD R12, R14, 1 ;  /* 0x3ff000000e0c7429 */ /* 0x000fe20000000000 */
[----:B------:R-:W-:Y:S01]  /*1810*/  IMAD.MOV.U32 R4, RZ, RZ, 0x1 ;  /* 0x00000001ff047424 */ /* 0x000fe200078e00ff */
[C---:B-----5:R-:W-:Y:S01]  /*1820*/  DFMA R8, R24.reuse, R18, R8 ;  /* 0x000000121808722b */ /* 0x060fe20000000008 */
[----:B------:R-:W-:Y:S01]  /*1830*/  LOP3.LUT P0, RZ, R2, 0x2, RZ, 0xc0, !PT ;  /* 0x0000000202ff7812 */ /* 0x000fe2000780c0ff */
[----:B------:R-:W-:Y:S02]  /*1840*/  BSSY.RECONVERGENT B1, `(.L_x_21) ;  /* 0x000001b000017945 */ /* 0x000fe40003800200 */
[----:B------:R-:W0:Y:S04]  /*1850*/  MUFU.RCP64H R5, R13 ;  /* 0x0000000d00057308 */ /* 0x000e280000001800 */
[----:B------:R-:W-:-:S08]  /*1860*/  DFMA R8, R24, R8, R10 ;  /* 0x000000081808722b */ /* 0x000fd0000000000a */
[----:B------:R-:W-:Y:S02]  /*1870*/  DFMA R22, R8, R22, R22 ;  /* 0x000000160816722b */ /* 0x000fe40000000016 */
[----:B------:R-:W-:Y:S02]  /*1880*/  DFMA R8, R24, R8, 1 ;  /* 0x3ff000001808742b */ /* 0x000fe40000000008 */
[----:B0-----:R-:W-:-:S08]  /*1890*/  DFMA R10, -R12, R4, 1 ;  /* 0x3ff000000c0a742b */ /* 0x001fd00000000104 */
[----:B------:R-:W-:Y:S01]  /*18a0*/  FSEL R14, R8, R22, !P1 ;  /* 0x00000016080e7208 */ /* 0x000fe20004800000 */
[----:B------:R-:W-:Y:S01]  /*18b0*/  DFMA R10, R10, R10, R10 ;  /* 0x0000000a0a0a722b */ /* 0x000fe2000000000a */
[----:B------:R-:W-:-:S06]  /*18c0*/  FSEL R15, R9, R23, !P1 ;  /* 0x00000017090f7208 */ /* 0x000fcc0004800000 */
[----:B------:R-:W-:Y:S02]  /*18d0*/  DADD R8, RZ, -R14 ;  /* 0x00000000ff087229 */ /* 0x000fe4000000080e */
[----:B------:R-:W-:-:S08]  /*18e0*/  DFMA R10, R4, R10, R4 ;  /* 0x0000000a040a722b */ /* 0x000fd00000000004 */
[----:B------:R-:W-:Y:S01]  /*18f0*/  DFMA R4, -R12, R10, 1 ;  /* 0x3ff000000c04742b */ /* 0x000fe2000000010a */
[----:B------:R-:W-:Y:S02]  /*1900*/  FSEL R8, R14, R8, !P0 ;  /* 0x000000080e087208 */ /* 0x000fe40004000000 */
[----:B------:R-:W-:-:S05]  /*1910*/  FSEL R9, R15, R9, !P0 ;  /* 0x000000090f097208 */ /* 0x000fca0004000000 */
[----:B------:R-:W-:Y:S02]  /*1920*/  DFMA R4, R10, R4, R10 ;  /* 0x000000040a04722b */ /* 0x000fe4000000000a */
[----:B------:R-:W-:-:S08]  /*1930*/  DMUL R20, R20, R8 ;  /* 0x0000000814147228 */ /* 0x000fd00000000000 */
[----:B------:R-:W-:Y:S02]  /*1940*/  DMUL R8, R20, R4 ;  /* 0x0000000414087228 */ /* 0x000fe40000000000 */
[----:B------:R-:W-:-:S06]  /*1950*/  FSETP.GEU.AND P1, PT, |R21|, 6.5827683646048100446e-37, PT ;  /* 0x036000001500780b */ /* 0x000fcc0003f2e200 */
[----:B------:R-:W-:-:S08]  /*1960*/  DFMA R10, -R12, R8, R20 ;  /* 0x000000080c0a722b */ /* 0x000fd00000000114 */
[----:B------:R-:W-:-:S10]  /*1970*/  DFMA R4, R4, R10, R8 ;  /* 0x0000000a0404722b */ /* 0x000fd40000000008 */
[----:B------:R-:W-:-:S05]  /*1980*/  FFMA R2, RZ, R13, R5 ;  /* 0x0000000dff027223 */ /* 0x000fca0000000005 */
[----:B------:R-:W-:-:S13]  /*1990*/  FSETP.GT.AND P0, PT, |R2|, 1.469367938527859385e-39, PT ;  /* 0x001000000200780b */ /* 0x000fda0003f04200 */
[----:B------:R-:W-:Y:S05]  /*19a0*/  @P0 BRA P1, `(.L_x_22) ;  /* 0x0000000000100947 */ /* 0x000fea0000800000 */
[----:B------:R-:W-:-:S07]  /*19b0*/  MOV R2, 0x19d0 ;  /* 0x000019d000027802 */ /* 0x000fce0000000f00 */
[----:B------:R-:W-:Y:S05]  /*19c0*/  CALL.REL.NOINC `($__internal_0_$__cuda_sm20_div_rn_f64_full) ;  /* 0x0000000000247944 */ /* 0x000fea0003c00000 */
[----:B------:R-:W-:Y:S02]  /*19d0*/  IMAD.MOV.U32 R4, RZ, RZ, R14 ;  /* 0x000000ffff047224 */ /* 0x000fe400078e000e */
[----:B------:R-:W-:-:S07]  /*19e0*/  IMAD.MOV.U32 R5, RZ, RZ, R15 ;  /* 0x000000ffff057224 */ /* 0x000fce00078e000f */
.L_x_22:
[----:B------:R-:W-:Y:S05]  /*19f0*/  BSYNC.RECONVERGENT B1 ;  /* 0x0000000000017941 */ /* 0x000fea0003800200 */
.L_x_21:
[----:B------:R-:W-:Y:S01]  /*1a00*/  DFMA R6, R4, UR6, R6 ;  /* 0x0000000604067c2b */ /* 0x000fe20008000006 */
[----:B------:R-:W-:Y:S10]  /*1a10*/  @!P2 BRA `(.L_x_23) ;  /* 0xffffffe400c0a947 */ /* 0x000ff4000383ffff */
.L_x_1:
[----:B------:R-:W-:Y:S05]  /*1a20*/  BSYNC.RECONVERGENT B0 ;  /* 0x0000000000007941 */ /* 0x000fea0003800200 */
.L_x_0:
[----:B------:R-:W0:Y:S02]  /*1a30*/  LDC.64 R2, c[0x0][0x398] ;  /* 0x0000e600ff027b82 */ /* 0x000e240000000a00 */
[----:B0-----:R-:W-:Y:S01]  /*1a40*/  REDG.E.ADD.F64.RN.STRONG.GPU desc[UR4][R2.64], R6 ;  /* 0x00000006020079a6 */ /* 0x001fe2000c12ff04 */
[----:B------:R-:W-:Y:S05]  /*1a50*/  EXIT ;  /* 0x000000000000794d */ /* 0x000fea0003800000 */
        .weak           $__internal_0_$__cuda_sm20_div_rn_f64_full
        .type           $__internal_0_$__cuda_sm20_div_rn_f64_full,@function
        .size           $__internal_0_$__cuda_sm20_div_rn_f64_full,($__internal_1_$__cuda_sm20_dsqrt_rn_f64_mediumpath_v1 - $__internal_0_$__cuda_sm20_div_rn_f64_full)
$__internal_0_$__cuda_sm20_div_rn_f64_full:
[C---:B------:R-:W-:Y:S01]  /*1a60*/  FSETP.GEU.AND P0, PT, |R13|.reuse, 1.469367938527859385e-39, PT ;  /* 0x001000000d00780b */ /* 0x040fe20003f0e200 */
[--C-:B------:R-:W-:Y:S01]  /*1a70*/  IMAD.MOV.U32 R8, RZ, RZ, R12.reuse ;  /* 0x000000ffff087224 */ /* 0x100fe200078e000c */
[C---:B------:R-:W-:Y:S01]  /*1a80*/  LOP3.LUT R4, R13.reuse, 0x800fffff, RZ, 0xc0, !PT ;  /* 0x800fffff0d047812 */ /* 0x040fe200078ec0ff */
[----:B------:R-:W-:Y:S01]  /*1a90*/  IMAD.MOV.U32 R9, RZ, RZ, R13 ;  /* 0x000000ffff097224 */ /* 0x000fe200078e000d */
[----:B------:R-:W-:Y:S01]  /*1aa0*/  BSSY.RECONVERGENT B2, `(.L_x_24) ;  /* 0x0000058000027945 */ /* 0x000fe20003800200 */
[----:B------:R-:W-:Y:S01]  /*1ab0*/  IMAD.MOV.U32 R11, RZ, RZ, R21 ;  /* 0x000000ffff0b7224 */ /* 0x000fe200078e0015 */
[----:B------:R-:W-:Y:S01]  /*1ac0*/  LOP3.LUT R5, R4, 0x3ff00000, RZ, 0xfc, !PT ;  /* 0x3ff0000004057812 */ /* 0x000fe200078efcff */
[----:B------:R-:W-:Y:S01]  /*1ad0*/  IMAD.MOV.U32 R4, RZ, RZ, R12 ;  /* 0x000000ffff047224 */ /* 0x000fe200078e000c */
[----:B------:R-:W-:Y:S01]  /*1ae0*/  LOP3.LUT R21, R13, 0x7ff00000, RZ, 0xc0, !PT ;  /* 0x7ff000000d157812 */ /* 0x000fe200078ec0ff */
[----:B------:R-:W-:Y:S01]  /*1af0*/  IMAD.MOV.U32 R16, RZ, RZ, 0x1 ;  /* 0x00000001ff107424 */ /* 0x000fe200078e00ff */
[C---:B------:R-:W-:Y:S01]  /*1b00*/  FSETP.GEU.AND P3, PT, |R11|.reuse, 1.469367938527859385e-39, PT ;  /* 0x001000000b00780b */ /* 0x040fe20003f6e200 */
[----:B------:R-:W-:Y:S01]  /*1b10*/  IMAD.MOV.U32 R10, RZ, RZ, R20 ;  /* 0x000000ffff0a7224 */ /* 0x000fe200078e0014 */
[----:B------:R-:W-:Y:S01]  /*1b20*/  LOP3.LUT R14, R11, 0x7ff00000, RZ, 0xc0, !PT ;  /* 0x7ff000000b0e7812 */ /* 0x000fe200078ec0ff */
[----:B------:R-:W-:-:S02]  /*1b30*/  @!P0 DMUL R4, R8, 8.98846567431157953865e+307 ;  /* 0x7fe0000008048828 */ /* 0x000fc40000000000 */
[----:B------:R-:W-:Y:S01]  /*1b40*/  IMAD.MOV.U32 R12, RZ, RZ, R10 ;  /* 0x000000ffff0c7224 */ /* 0x000fe200078e000a */
[----:B------:R-:W-:-:S03]  /*1b50*/  ISETP.GE.U32.AND P1, PT, R14, R21, PT ;  /* 0x000000150e00720c */ /* 0x000fc60003f26070 */
[----:B------:R-:W0:Y:S04]  /*1b60*/  MUFU.RCP64H R17, R5 ;  /* 0x0000000500117308 */ /* 0x000e280000001800 */
[----:B------:R-:W-:-:S04]  /*1b70*/  @!P3 LOP3.LUT R15, R9, 0x7ff00000, RZ, 0xc0, !PT ;  /* 0x7ff00000090fb812 */ /* 0x000fc800078ec0ff */
[----:B------:R-:W-:Y:S01]  /*1b80*/  @!P3 ISETP.GE.U32.AND P4, PT, R14, R15, PT ;  /* 0x0000000f0e00b20c */ /* 0x000fe20003f86070 */
[----:B------:R-:W-:-:S05]  /*1b90*/  IMAD.MOV.U32 R15, RZ, RZ, 0x1ca00000 ;  /* 0x1ca00000ff0f7424 */ /* 0x000fca00078e00ff */
[----:B------:R-:W-:Y:S01]  /*1ba0*/  SEL R13, R15, 0x63400000, !P1 ;  /* 0x634000000f0d7807 */ /* 0x000fe20004800000 */
[----:B0-----:R-:W-:-:S03]  /*1bb0*/  DFMA R18, R16, -R4, 1 ;  /* 0x3ff000001012742b */ /* 0x001fc60000000804 */
[----:B------:R-:W-:-:S05]  /*1bc0*/  LOP3.LUT R13, R13, 0x800fffff, R11, 0xf8, !PT ;  /* 0x800fffff0d0d7812 */ /* 0x000fca00078ef80b */
[----:B------:R-:W-:-:S08]  /*1bd0*/  DFMA R18, R18, R18, R18 ;  /* 0x000000121212722b */ /* 0x000fd00000000012 */
[----:B------:R-:W-:Y:S01]  /*1be0*/  DFMA R16, R16, R18, R16 ;  /* 0x000000121010722b */ /* 0x000fe20000000010 */
[----:B------:R-:W-:-:S04]  /*1bf0*/  @!P3 SEL R19, R15, 0x63400000, !P4 ;  /* 0x634000000f13b807 */ /* 0x000fc80006000000 */
[----:B------:R-:W-:-:S03]  /*1c00*/  @!P3 LOP3.LUT R22, R19, 0x80000000, R11, 0xf8, !PT ;  /* 0x800000001316b812 */ /* 0x000fc600078ef80b */
[----:B------:R-:W-:Y:S01]  /*1c10*/  DFMA R18, R16, -R4, 1 ;  /* 0x3ff000001012742b */ /* 0x000fe20000000804 */
[----:B------:R-:W-:Y:S01]  /*1c20*/  @!P3 LOP3.LUT R23, R22, 0x100000, RZ, 0xfc, !PT ;  /* 0x001000001617b812 */ /* 0x000fe200078efcff */
[----:B------:R-:W-:-:S06]  /*1c30*/  @!P3 IMAD.MOV.U32 R22, RZ, RZ, RZ ;  /* 0x000000ffff16b224 */ /* 0x000fcc00078e00ff */
[----:B------:R-:W-:Y:S02]  /*1c40*/  DFMA R16, R16, R18, R16 ;  /* 0x000000121010722b */ /* 0x000fe40000000010 */
[----:B------:R-:W-:Y:S01]  /*1c50*/  @!P3 DFMA R12, R12, 2, -R22 ;  /* 0x400000000c0cb82b */ /* 0x000fe20000000816 */
[----:B------:R-:W-:Y:S02]  /*1c60*/  IMAD.MOV.U32 R22, RZ, RZ, R14 ;  /* 0x000000ffff167224 */ /* 0x000fe400078e000e */
[----:B------:R-:W-:Y:S01]  /*1c70*/  IMAD.MOV.U32 R23, RZ, RZ, R21 ;  /* 0x000000ffff177224 */ /* 0x000fe200078e0015 */
[----:B------:R-:W-:-:S04]  /*1c80*/  @!P0 LOP3.LUT R23, R5, 0x7ff00000, RZ, 0xc0, !PT ;  /* 0x7ff0000005178812 */ /* 0x000fc800078ec0ff */
[----:B------:R-:W-:Y:S02]  /*1c90*/  DMUL R18, R16, R12 ;  /* 0x0000000c10127228 */ /* 0x000fe40000000000 */
[----:B------:R-:W-:Y:S01]  /*1ca0*/  @!P3 LOP3.LUT R22, R13, 0x7ff00000, RZ, 0xc0, !PT ;  /* 0x7ff000000d16b812 */ /* 0x000fe200078ec0ff */
[----:B------:R-:W-:-:S04]  /*1cb0*/  VIADD R25, R23, 0xffffffff ;  /* 0xffffffff17197836 */ /* 0x000fc80000000000 */
[----:B------:R-:W-:Y:S01]  /*1cc0*/  VIADD R24, R22, 0xffffffff ;  /* 0xffffffff16187836 */ /* 0x000fe20000000000 */
[----:B------:R-:W-:-:S04]  /*1cd0*/  DFMA R20, R18, -R4, R12 ;  /* 0x800000041214722b */ /* 0x000fc8000000000c */
[----:B------:R-:W-:-:S04]  /*1ce0*/  ISETP.GT.U32.AND P0, PT, R24, 0x7feffffe, PT ;  /* 0x7feffffe1800780c */ /* 0x000fc80003f04070 */
[----:B------:R-:W-:Y:S01]  /*1cf0*/  ISETP.GT.U32.OR P0, PT, R25, 0x7feffffe, P0 ;  /* 0x7feffffe1900780c */ /* 0x000fe20000704470 */
[----:B------:R-:W-:-:S12]  /*1d00*/  DFMA R16, R16, R20, R18 ;  /* 0x000000141010722b */ /* 0x000fd80000000012 */
[----:B------:R-:W-:Y:S05]  /*1d10*/  @P0 BRA `(.L_x_25) ;  /* 0x00000000006c0947 */ /* 0x000fea0003800000 */
[----:B------:R-:W-:-:S04]  /*1d20*/  LOP3.LUT R11, R9, 0x7ff00000, RZ, 0xc0, !PT ;  /* 0x7ff00000090b7812 */ /* 0x000fc800078ec0ff */
[CC--:B------:R-:W-:Y:S02]  /*1d30*/  VIADDMNMX R10, R14.reuse, -R11.reuse, 0xb9600000, !PT ;  /* 0xb96000000e0a7446 */ /* 0x0c0fe4000780090b */
[----:B------:R-:W-:Y:S02]  /*1d40*/  ISETP.GE.U32.AND P0, PT, R14, R11, PT ;  /* 0x0000000b0e00720c */ /* 0x000fe40003f06070 */
[----:B------:R-:W-:Y:S02]  /*1d50*/  VIMNMX R10, PT, PT, R10, 0x46a00000, PT ;  /* 0x46a000000a0a7848 */ /* 0x000fe40003fe0100 */
[----:B------:R-:W-:-:S05]  /*1d60*/  SEL R15, R15, 0x63400000, !P0 ;  /* 0x634000000f0f7807 */ /* 0x000fca0004000000 */
[----:B------:R-:W-:Y:S02]  /*1d70*/  IMAD.IADD R18, R10, 0x1, -R15 ;  /* 0x000000010a127824 */ /* 0x000fe400078e0a0f */
[----:B------:R-:W-:Y:S02]  /*1d80*/  IMAD.MOV.U32 R10, RZ, RZ, RZ ;  /* 0x000000ffff0a7224 */ /* 0x000fe400078e00ff */
[----:B------:R-:W-:-:S06]  /*1d90*/  VIADD R11, R18, 0x7fe00000 ;  /* 0x7fe00000120b7836 */ /* 0x000fcc0000000000 */
[----:B------:R-:W-:-:S10]  /*1da0*/  DMUL R14, R16, R10 ;  /* 0x0000000a100e7228 */ /* 0x000fd40000000000 */
[----:B------:R-:W-:-:S13]  /*1db0*/  FSETP.GTU.AND P0, PT, |R15|, 1.469367938527859385e-39, PT ;  /* 0x001000000f00780b */ /* 0x000fda0003f0c200 */
[----:B------:R-:W-:Y:S05]  /*1dc0*/  @P0 BRA `(.L_x_26) ;  /* 0x0000000000940947 */ /* 0x000fea0003800000 */
[----:B------:R-:W-:Y:S01]  /*1dd0*/  DFMA R4, R16, -R4, R12 ;  /* 0x800000041004722b */ /* 0x000fe2000000000c */
[----:B------:R-:W-:-:S09]  /*1de0*/  IMAD.MOV.U32 R10, RZ, RZ, RZ ;  /* 0x000000ffff0a7224 */ /* 0x000fd200078e00ff */
[C---:B------:R-:W-:Y:S02]  /*1df0*/  FSETP.NEU.AND P0, PT, R5.reuse, RZ, PT ;  /* 0x000000ff0500720b */ /* 0x040fe40003f0d000 */
[----:B------:R-:W-:-:S04]  /*1e00*/  LOP3.LUT R9, R5, 0x80000000, R9, 0x48, !PT ;  /* 0x8000000005097812 */ /* 0x000fc800078e4809 */
[----:B------:R-:W-:-:S07]  /*1e10*/  LOP3.LUT R11, R9, R11, RZ, 0xfc, !PT ;  /* 0x0000000b090b7212 */ /* 0x000fce00078efcff */
[----:B------:R-:W-:Y:S05]  /*1e20*/  @!P0 BRA `(.L_x_26) ;  /* 0x00000000007c8947 */ /* 0x000fea0003800000 */
[----:B------:R-:W-:Y:S01]  /*1e30*/  IMAD.MOV R5, RZ, RZ, -R18 ;  /* 0x000000ffff057224 */ /* 0x000fe200078e0a12 */
[----:B------:R-:W-:Y:S01]  /*1e40*/  DMUL.RP R10, R16, R10 ;  /* 0x0000000a100a7228 */ /* 0x000fe20000008000 */
[----:B------:R-:W-:-:S06]  /*1e50*/  IMAD.MOV.U32 R4, RZ, RZ, RZ ;  /* 0x000000ffff047224 */ /* 0x000fcc00078e00ff */
[----:B------:R-:W-:-:S03]  /*1e60*/  DFMA R4, R14, -R4, R16 ;  /* 0x800000040e04722b */ /* 0x000fc60000000010 */
[----:B------:R-:W-:-:S03]  /*1e70*/  LOP3.LUT R9, R11, R9, RZ, 0x3c, !PT ;  /* 0x000000090b097212 */ /* 0x000fc600078e3cff */
[----:B------:R-:W-:-:S04]  /*1e80*/  IADD3 R4, PT, PT, -R18, -0x43300000, RZ ;  /* 0xbcd0000012047810 */ /* 0x000fc80007ffe1ff */
[----:B------:R-:W-:-:S04]  /*1e90*/  FSETP.NEU.AND P0, PT, |R5|, R4, PT ;  /* 0x000000040500720b */ /* 0x000fc80003f0d200 */
[----:B------:R-:W-:Y:S02]  /*1ea0*/  FSEL R14, R10, R14, !P0 ;  /* 0x0000000e0a0e7208 */ /* 0x000fe40004000000 */
[----:B------:R-:W-:Y:S01]  /*1eb0*/  FSEL R15, R9, R15, !P0 ;  /* 0x0000000f090f7208 */ /* 0x000fe20004000000 */
[----:B------:R-:W-:Y:S06]  /*1ec0*/  BRA `(.L_x_26) ;  /* 0x0000000000547947 */ /* 0x000fec0003800000 */
.L_x_25:
[----:B------:R-:W-:-:S14]  /*1ed0*/  DSETP.NAN.AND P0, PT, R10, R10, PT ;  /* 0x0000000a0a00722a */ /* 0x000fdc0003f08000 */
[----:B------:R-:W-:Y:S05]  /*1ee0*/  @P0 BRA `(.L_x_27) ;  /* 0x0000000000440947 */ /* 0x000fea0003800000 */
[----:B------:R-:W-:-:S14]  /*1ef0*/  DSETP.NAN.AND P0, PT, R8, R8, PT ;  /* 0x000000080800722a */ /* 0x000fdc0003f08000 */
[----:B------:R-:W-:Y:S05]  /*1f00*/  @P0 BRA `(.L_x_28) ;  /* 0x0000000000300947 */ /* 0x000fea0003800000 */
[----:B------:R-:W-:Y:S01]  /*1f10*/  ISETP.NE.AND P0, PT, R22, R23, PT ;  /* 0x000000171600720c */ /* 0x000fe20003f05270 */
[----:B------:R-:W-:Y:S02]  /*1f20*/  IMAD.MOV.U32 R14, RZ, RZ, 0x0 ;  /* 0x00000000ff0e7424 */ /* 0x000fe400078e00ff */
[----:B------:R-:W-:-:S10]  /*1f30*/  IMAD.MOV.U32 R15, RZ, RZ, -0x80000 ;  /* 0xfff80000ff0f7424 */ /* 0x000fd400078e00ff */
[----:B------:R-:W-:Y:S05]  /*1f40*/  @!P0 BRA `(.L_x_26) ;  /* 0x0000000000348947 */ /* 0x000fea0003800000 */
[----:B------:R-:W-:Y:S02]  /*1f50*/  ISETP.NE.AND P0, PT, R22, 0x7ff00000, PT ;  /* 0x7ff000001600780c */ /* 0x000fe40003f05270 */
[----:B------:R-:W-:Y:S02]  /*1f60*/  LOP3.LUT R15, R11, 0x80000000, R9, 0x48, !PT ;  /* 0x800000000b0f7812 */ /* 0x000fe400078e4809 */
[----:B------:R-:W-:-:S13]  /*1f70*/  ISETP.EQ.OR P0, PT, R23, RZ, !P0 ;  /* 0x000000ff1700720c */ /* 0x000fda0004702670 */
[----:B------:R-:W-:Y:S01]  /*1f80*/  @P0 LOP3.LUT R4, R15, 0x7ff00000, RZ, 0xfc, !PT ;  /* 0x7ff000000f040812 */ /* 0x000fe200078efcff */
[----:B------:R-:W-:Y:S02]  /*1f90*/  @!P0 IMAD.MOV.U32 R14, RZ, RZ, RZ ;  /* 0x000000ffff0e8224 */ /* 0x000fe400078e00ff */
[----:B------:R-:W-:Y:S02]  /*1fa0*/  @P0 IMAD.MOV.U32 R14, RZ, RZ, RZ ;  /* 0x000000ffff0e0224 */ /* 0x000fe400078e00ff */
[----:B------:R-:W-:Y:S01]  /*1fb0*/  @P0 IMAD.MOV.U32 R15, RZ, RZ, R4 ;  /* 0x000000ffff0f0224 */ /* 0x000fe200078e0004 */
[----:B------:R-:W-:Y:S06]  /*1fc0*/  BRA `(.L_x_26) ;  /* 0x0000000000147947 */ /* 0x000fec0003800000 */
.L_x_28:
[----:B------:R-:W-:Y:S01]  /*1fd0*/  LOP3.LUT R15, R9, 0x80000, RZ, 0xfc, !PT ;  /* 0x00080000090f7812 */ /* 0x000fe200078efcff */
[----:B------:R-:W-:Y:S01]  /*1fe0*/  IMAD.MOV.U32 R14, RZ, RZ, R8 ;  /* 0x000000ffff0e7224 */ /* 0x000fe200078e0008 */
[----:B------:R-:W-:Y:S06]  /*1ff0*/  BRA `(.L_x_26) ;  /* 0x0000000000087947 */ /* 0x000fec0003800000 */
.L_x_27:
[----:B------:R-:W-:Y:S01]  /*2000*/  LOP3.LUT R15, R11, 0x80000, RZ, 0xfc, !PT ;  /* 0x000800000b0f7812 */ /* 0x000fe200078efcff */
[----:B------:R-:W-:-:S07]  /*2010*/  IMAD.MOV.U32 R14, RZ, RZ, R10 ;  /* 0x000000ffff0e7224 */ /* 0x000fce00078e000a */
.L_x_26:
[----:B------:R-:W-:Y:S05]  /*2020*/  BSYNC.RECONVERGENT B2 ;  /* 0x0000000000027941 */ /* 0x000fea0003800200 */
.L_x_24:
[----:B------:R-:W-:Y:S02]  /*2030*/  IMAD.MOV.U32 R4, RZ, RZ, R2 ;  /* 0x000000ffff047224 */ /* 0x000fe400078e0002 */
[----:B------:R-:W-:-:S04]  /*2040*/  IMAD.MOV.U32 R5, RZ, RZ, 0x0 ;  /* 0x00000000ff057424 */ /* 0x000fc800078e00ff */
[----:B------:R-:W-:Y:S05]  /*2050*/  RET.REL.NODEC R4 `(_Z20gridStrideRiemannSumIdXadL_Z18complex_kernel_gpuIdET_S1_EEEvS1_S1_iPS1_) ;  /* 0xffffffdc04e87950 */ /* 0x000fea0003c3ffff */
        .weak           $__internal_1_$__cuda_sm20_dsqrt_rn_f64_mediumpath_v1
        .type           $__internal_1_$__cuda_sm20_dsqrt_rn_f64_mediumpath_v1,@function
        .size           $__internal_1_$__cuda_sm20_dsqrt_rn_f64_mediumpath_v1,($_Z20gridStrideRiemannSumIdXadL_Z18complex_kernel_gpuIdET_S1_EEEvS1_S1_iPS1_$__internal_accurate_pow - $__internal_1_$__cuda_sm20_dsqrt_rn_f64_mediumpath_v1)
$__internal_1_$__cuda_sm20_dsqrt_rn_f64_mediumpath_v1:
[----:B------:R-:W-:Y:S01]  /*2060*/  ISETP.GE.U32.AND P0, PT, R10, -0x3400000, PT ;  /* 0xfcc000000a00780c */ /* 0x000fe20003f06070 */
[----:B------:R-:W-:Y:S01]  /*2070*/  BSSY.RECONVERGENT B2, `(.L_x_29) ;  /* 0x0000026000027945 */ /* 0x000fe20003800200 */
[----:B------:R-:W-:Y:S02]  /*2080*/  IMAD.MOV.U32 R13, RZ, RZ, R19 ;  /* 0x000000ffff0d7224 */ /* 0x000fe400078e0013 */
[----:B------:R-:W-:Y:S02]  /*2090*/  IMAD.MOV.U32 R10, RZ, RZ, R16 ;  /* 0x000000ffff0a7224 */ /* 0x000fe400078e0010 */
[----:B------:R-:W-:-:S07]  /*20a0*/  IMAD.MOV.U32 R11, RZ, RZ, R17 ;  /* 0x000000ffff0b7224 */ /* 0x000fce00078e0011 */
[----:B------:R-:W-:Y:S05]  /*20b0*/  @!P0 BRA `(.L_x_30) ;  /* 0x0000000000208947 */ /* 0x000fea0003800000 */
[----:B------:R-:W-:-:S10]  /*20c0*/  DFMA.RM R10, R10, R12, R14 ;  /* 0x0000000c0a0a722b */ /* 0x000fd4000000400e */
[----:B------:R-:W-:-:S05]  /*20d0*/  IADD3 R12, P0, PT, R10, 0x1, RZ ;  /* 0x000000010a0c7810 */ /* 0x000fca0007f1e0ff */
[----:B------:R-:W-:-:S06]  /*20e0*/  IMAD.X R13, RZ, RZ, R11, P0 ;  /* 0x000000ffff0d7224 */ /* 0x000fcc00000e060b */
[----:B------:R-:W-:-:S08]  /*20f0*/  DFMA.RP R8, -R10, R12, R8 ;  /* 0x0000000c0a08722b */ /* 0x000fd00000008108 */
[----:B------:R-:W-:-:S06]  /*2100*/  DSETP.GT.AND P0, PT, R8, RZ, PT ;  /* 0x000000ff0800722a */ /* 0x000fcc0003f04000 */
[----:B------:R-:W-:Y:S02]  /*2110*/  FSEL R10, R12, R10, P0 ;  /* 0x0000000a0c0a7208 */ /* 0x000fe40000000000 */
[----:B------:R-:W-:Y:S01]  /*2120*/  FSEL R11, R13, R11, P0 ;  /* 0x0000000b0d0b7208 */ /* 0x000fe20000000000 */
[----:B------:R-:W-:Y:S06]  /*2130*/  BRA `(.L_x_31) ;  /* 0x0000000000647947 */ /* 0x000fec0003800000 */
.L_x_30:
[----:B------:R-:W-:-:S14]  /*2140*/  DSETP.NE.AND P0, PT, R8, RZ, PT ;  /* 0x000000ff0800722a */ /* 0x000fdc0003f05000 */
[----:B------:R-:W-:Y:S05]  /*2150*/  @!P0 BRA `(.L_x_32) ;  /* 0x0000000000588947 */ /* 0x000fea0003800000 */
[----:B------:R-:W-:-:S13]  /*2160*/  ISETP.GE.AND P0, PT, R9, RZ, PT ;  /* 0x000000ff0900720c */ /* 0x000fda0003f06270 */
[----:B------:R-:W-:Y:S02]  /*2170*/  @!P0 IMAD.MOV.U32 R10, RZ, RZ, 0x0 ;  /* 0x00000000ff0a8424 */ /* 0x000fe400078e00ff */
[----:B------:R-:W-:Y:S01]  /*2180*/  @!P0 IMAD.MOV.U32 R11, RZ, RZ, -0x80000 ;  /* 0xfff80000ff0b8424 */ /* 0x000fe200078e00ff */
[----:B------:R-:W-:Y:S06]  /*2190*/  @!P0 BRA `(.L_x_31) ;  /* 0x00000000004c8947 */ /* 0x000fec0003800000 */
[----:B------:R-:W-:-:S13]  /*21a0*/  ISETP.GT.AND P0, PT, R9, 0x7fefffff, PT ;  /* 0x7fefffff0900780c */ /* 0x000fda0003f04270 */
[----:B------:R-:W-:Y:S05]  /*21b0*/  @P0 BRA `(.L_x_32) ;  /* 0x0000000000400947 */ /* 0x000fea0003800000 */
[----:B------:R-:W-:Y:S01]  /*21c0*/  DMUL R8, R8, 8.11296384146066816958e+31 ;  /* 0x4690000008087828 */ /* 0x000fe20000000000 */
[----:B------:R-:W-:Y:S02]  /*21d0*/  IMAD.MOV.U32 R10, RZ, RZ, RZ ;  /* 0x000000ffff0a7224 */ /* 0x000fe400078e00ff */
[----:B------:R-:W-:Y:S02]  /*21e0*/  IMAD.MOV.U32 R14, RZ, RZ, 0x0 ;  /* 0x00000000ff0e7424 */ /* 0x000fe400078e00ff */
[----:B------:R-:W-:Y:S01]  /*21f0*/  IMAD.MOV.U32 R15, RZ, RZ, 0x3fd80000 ;  /* 0x3fd80000ff0f7424 */ /* 0x000fe200078e00ff */
[----:B------:R-:W0:Y:S02]  /*2200*/  MUFU.RSQ64H R11, R9 ;  /* 0x00000009000b7308 */ /* 0x000e240000001c00 */
[----:B0-----:R-:W-:-:S08]  /*2210*/  DMUL R12, R10, R10 ;  /* 0x0000000a0a0c7228 */ /* 0x001fd00000000000 */
[----:B------:R-:W-:-:S08]  /*2220*/  DFMA R12, R8, -R12, 1 ;  /* 0x3ff00000080c742b */ /* 0x000fd0000000080c */
[----:B------:R-:W-:Y:S02]  /*2230*/  DFMA R14, R12, R14, 0.5 ;  /* 0x3fe000000c0e742b */ /* 0x000fe4000000000e */
[----:B------:R-:W-:-:S08]  /*2240*/  DMUL R12, R10, R12 ;  /* 0x0000000c0a0c7228 */ /* 0x000fd00000000000 */
[----:B------:R-:W-:-:S08]  /*2250*/  DFMA R12, R14, R12, R10 ;  /* 0x0000000c0e0c722b */ /* 0x000fd0000000000a */
[----:B------:R-:W-:Y:S02]  /*2260*/  DMUL R10, R8, R12 ;  /* 0x0000000c080a7228 */ /* 0x000fe40000000000 */
[----:B------:R-:W-:-:S06]  /*2270*/  VIADD R13, R13, 0xfff00000 ;  /* 0xfff000000d0d7836 */ /* 0x000fcc0000000000 */
[----:B------:R-:W-:-:S08]  /*2280*/  DFMA R14, R10, -R10, R8 ;  /* 0x8000000a0a0e722b */ /* 0x000fd00000000008 */
[----:B------:R-:W-:-:S10]  /*2290*/  DFMA R10, R12, R14, R10 ;  /* 0x0000000e0c0a722b */ /* 0x000fd4000000000a */
[----:B------:R-:W-:Y:S01]  /*22a0*/  VIADD R11, R11, 0xfcb00000 ;  /* 0xfcb000000b0b7836 */ /* 0x000fe20000000000 */
[----:B------:R-:W-:Y:S06]  /*22b0*/  BRA `(.L_x_31) ;  /* 0x0000000000047947 */ /* 0x000fec0003800000 */
.L_x_32:
[----:B------:R-:W-:-:S11]  /*22c0*/  DADD R10, R8, R8 ;  /* 0x00000000080a7229 */ /* 0x000fd60000000008 */
.L_x_31:
[----:B------:R-:W-:Y:S05]  /*22d0*/  BSYNC.RECONVERGENT B2 ;  /* 0x0000000000027941 */ /* 0x000fea0003800200 */
.L_x_29:
[----:B------:R-:W-:Y:S02]  /*22e0*/  IMAD.MOV.U32 R8, RZ, RZ, R2 ;  /* 0x000000ffff087224 */ /* 0x000fe400078e0002 */
[----:B------:R-:W-:Y:S02]  /*22f0*/  IMAD.MOV.U32 R9, RZ, RZ, 0x0 ;  /* 0x00000000ff097424 */ /* 0x000fe400078e00ff */
[----:B------:R-:W-:Y:S02]  /*2300*/  IMAD.MOV.U32 R22, RZ, RZ, R10 ;  /* 0x000000ffff167224 */ /* 0x000fe400078e000a */
[----:B------:R-:W-:Y:S01]  /*2310*/  IMAD.MOV.U32 R23, RZ, RZ, R11 ;  /* 0x000000ffff177224 */ /* 0x000fe200078e000b */
[----:B------:R-:W-:Y:S06]  /*2320*/  RET.REL.NODEC R8 `(_Z20gridStrideRiemannSumIdXadL_Z18complex_kernel_gpuIdET_S1_EEEvS1_S1_iPS1_) ;  /* 0xffffffdc08347950 */ /* 0x000fec0003c3ffff */
        .type           $_Z20gridStrideRiemannSumIdXadL_Z18complex_kernel_gpuIdET_S1_EEEvS1_S1_iPS1_$__internal_accurate_pow,@function
        .size           $_Z20gridStrideRiemannSumIdXadL_Z18complex_kernel_gpuIdET_S1_EEEvS1_S1_iPS1_$__internal_accurate_pow,($_Z20gridStrideRiemannSumIdXadL_Z18complex_kernel_gpuIdET_S1_EEEvS1_S1_iPS1_$__internal_trig_reduction_slowpathd - $_Z20gridStrideRiemannSumIdXadL_Z18complex_kernel_gpuIdET_S1_EEEvS1_S1_iPS1_$__internal_accurate_pow)
$_Z20gridStrideRiemannSumIdXadL_Z18complex_kernel_gpuIdET_S1_EEEvS1_S1_iPS1_$__internal_accurate_pow:
[----:B------:R-:W-:Y:S01]  /*2330*/  ISETP.GT.U32.AND P0, PT, R23, 0xfffff, PT ;  /* 0x000fffff1700780c */ /* 0x000fe20003f04070 */
[----:B------:R-:W-:Y:S01]  /*2340*/  IMAD.MOV.U32 R12, RZ, RZ, R23 ;  /* 0x000000ffff0c7224 */ /* 0x000fe200078e0017 */
[----:B------:R-:W-:Y:S01]  /*2350*/  UMOV UR12, 0x7d2cafe2 ;  /* 0x7d2cafe2000c7882 */ /* 0x000fe20000000000 */
[----:B------:R-:W-:Y:S01]  /*2360*/  IMAD.MOV.U32 R14, RZ, RZ, R22 ;  /* 0x000000ffff0e7224 */ /* 0x000fe200078e0016 */
[----:B------:R-:W-:Y:S01]  /*2370*/  UMOV UR13, 0x3eb0f5ff ;  /* 0x3eb0f5ff000d7882 */ /* 0x000fe20000000000 */
[----:B------:R-:W-:Y:S01]  /*2380*/  IMAD.MOV.U32 R16, RZ, RZ, RZ ;  /* 0x000000ffff107224 */ /* 0x000fe200078e00ff */
[----:B------:R-:W-:Y:S01]  /*2390*/  UMOV UR14, 0x3b39803f ;  /* 0x3b39803f000e7882 */ /* 0x000fe20000000000 */
[----:B------:R-:W-:Y:S01]  /*23a0*/  IMAD.MOV.U32 R20, RZ, RZ, 0x41ad3b5a ;  /* 0x41ad3b5aff147424 */ /* 0x000fe200078e00ff */
[----:B------:R-:W-:Y:S01]  /*23b0*/  UMOV UR15, 0x3c7abc9e ;  /* 0x3c7abc9e000f7882 */ /* 0x000fe20000000000 */
[----:B------:R-:W-:-:S04]  /*23c0*/  IMAD.MOV.U32 R21, RZ, RZ, 0x3ed0f5d2 ;  /* 0x3ed0f5d2ff157424 */ /* 0x000fc800078e00ff */
[----:B------:R-:W-:-:S10]  /*23d0*/  @!P0 DMUL R10, R22, 1.80143985094819840000e+16 ;  /* 0x43500000160a8828 */ /* 0x000fd40000000000 */
[----:B------:R-:W-:Y:S02]  /*23e0*/  @!P0 IMAD.MOV.U32 R12, RZ, RZ, R11 ;  /* 0x000000ffff0c8224 */ /* 0x000fe400078e000b */
[----:B------:R-:W-:Y:S01]  /*23f0*/  @!P0 IMAD.MOV.U32 R14, RZ, RZ, R10 ;  /* 0x000000ffff0e8224 */ /* 0x000fe200078e000a */
[----:B------:R-:W-:Y:S02]  /*2400*/  SHF.R.U32.HI R10, RZ, 0x14, R23 ;  /* 0x00000014ff0a7819 */ /* 0x000fe40000011617 */
[----:B------:R-:W-:Y:S02]  /*2410*/  LOP3.LUT R12, R12, 0x800fffff, RZ, 0xc0, !PT ;  /* 0x800fffff0c0c7812 */ /* 0x000fe400078ec0ff */
[----:B------:R-:W-:Y:S02]  /*2420*/  @!P0 LEA.HI R10, R11, 0xffffffca, RZ, 0xc ;  /* 0xffffffca0b0a8811 */ /* 0x000fe400078f60ff */
[----:B------:R-:W-:-:S03]  /*2430*/  LOP3.LUT R15, R12, 0x3ff00000, RZ, 0xfc, !PT ;  /* 0x3ff000000c0f7812 */ /* 0x000fc600078efcff */
[----:B------:R-:W-:Y:S01]  /*2440*/  VIADD R11, R10, 0xfffffc01 ;  /* 0xfffffc010a0b7836 */ /* 0x000fe20000000000 */
[----:B------:R-:W-:-:S13]  /*2450*/  ISETP.GE.U32.AND P1, PT, R15, 0x3ff6a09f, PT ;  /* 0x3ff6a09f0f00780c */ /* 0x000fda0003f26070 */
        /* <DEDUP_REMOVED lines=33> */
[----:B------:R-:W-:-:S03]  /*2670*/  DFMA R14, R26, R20, UR12 ;  /* 0x0000000c1a0e7e2b */ /* 0x000fc60008000014 */
[----:B------:R-:W-:Y:S02]  /*2680*/  DMUL R16, R16, R18 ;  /* 0x0000001210107228 */ /* 0x000fe40000000000 */
[----:B------:R-:W-:-:S03]  /*2690*/  DMUL R18, R12, R12 ;  /* 0x0000000c0c127228 */ /* 0x000fc60000000000 */
[----:B------:R-:W-:Y:S01]  /*26a0*/  DADD R24, -R14, UR12 ;  /* 0x0000000c0e187e29 */ /* 0x000fe20008000100 */
[----:B------:R-:W-:Y:S01]  /*26b0*/  UMOV UR12, 0xb9e7b0 ;  /* 0x00b9e7b0000c7882 */ /* 0x000fe20000000000 */
[----:B------:R-:W-:-:S03]  /*26c0*/  UMOV UR13, 0x3c46a4cb ;  /* 0x3c46a4cb000d7882 */ /* 0x000fc60000000000 */
[----:B------:R-:W-:-:S03]  /*26d0*/  DFMA R22, R12, R12, -R18 ;  /* 0x0000000c0c16722b */ /* 0x000fc60000000812 */
[----:B------:R-:W-:Y:S02]  /*26e0*/  DFMA R20, R26, R20, R24 ;  /* 0x000000141a14722b */ /* 0x000fe40000000018 */
[----:B------:R-:W-:Y:S01]  /*26f0*/  DMUL R26, R12, R18 ;  /* 0x000000120c1a7228 */ /* 0x000fe20000000000 */
[----:B------:R-:W-:Y:S02]  /*2700*/  VIADD R25, R17, 0x100000 ;  /* 0x0010000011197836 */ /* 0x000fe40000000000 */
[----:B------:R-:W-:-:S03]  /*2710*/  IMAD.MOV.U32 R24, RZ, RZ, R16 ;  /* 0x000000ffff187224 */ /* 0x000fc600078e0010 */
[----:B------:R-:W-:Y:S01]  /*2720*/  DADD R20, R20, -UR12 ;  /* 0x8000000c14147e29 */ /* 0x000fe20008000000 */
[----:B------:R-:W-:Y:S01]  /*2730*/  UMOV UR12, 0x80000000 ;  /* 0x80000000000c7882 */ /* 0x000fe20000000000 */
[----:B------:R-:W-:Y:S01]  /*2740*/  UMOV UR13, 0x43300000 ;  /* 0x43300000000d7882 */ /* 0x000fe20000000000 */
[C---:B------:R-:W-:Y:S02]  /*2750*/  DFMA R24, R12.reuse, R24, R22 ;  /* 0x000000180c18722b */ /* 0x040fe40000000016 */
[----:B------:R-:W-:-:S08]  /*2760*/  DFMA R22, R12, R18, -R26 ;  /* 0x000000120c16722b */ /* 0x000fd0000000081a */
[----:B------:R-:W-:Y:S02]  /*2770*/  DFMA R22, R16, R18, R22 ;  /* 0x000000121016722b */ /* 0x000fe40000000016 */
[----:B------:R-:W-:-:S06]  /*2780*/  DADD R18, R14, R20 ;  /* 0x000000000e127229 */ /* 0x000fcc0000000014 */
[----:B------:R-:W-:Y:S02]  /*2790*/  DFMA R22, R12, R24, R22 ;  /* 0x000000180c16722b */ /* 0x000fe40000000016 */
[----:B------:R-:W-:Y:S02]  /*27a0*/  DADD R24, R14, -R18 ;  /* 0x000000000e187229 */ /* 0x000fe40000000812 */
[----:B------:R-:W-:-:S06]  /*27b0*/  DMUL R14, R18, R26 ;  /* 0x0000001a120e7228 */ /* 0x000fcc0000000000 */
[----:B------:R-:W-:Y:S02]  /*27c0*/  DADD R24, R20, R24 ;  /* 0x0000000014187229 */ /* 0x000fe40000000018 */
[----:B------:R-:W-:-:S08]  /*27d0*/  DFMA R20, R18, R26, -R14 ;  /* 0x0000001a1214722b */ /* 0x000fd0000000080e */
[----:B------:R-:W-:-:S08]  /*27e0*/  DFMA R20, R18, R22, R20 ;  /* 0x000000161214722b */ /* 0x000fd00000000014 */
[----:B------:R-:W-:-:S08]  /*27f0*/  DFMA R24, R24, R26, R20 ;  /* 0x0000001a1818722b */ /* 0x000fd00000000014 */
[----:B------:R-:W-:-:S08]  /*2800*/  DADD R20, R14, R24 ;  /* 0x000000000e147229 */ /* 0x000fd00000000018 */
[--C-:B------:R-:W-:Y:S02]  /*2810*/  DADD R18, R12, R20.reuse ;  /* 0x000000000c127229 */ /* 0x100fe40000000014 */
[----:B------:R-:W-:-:S06]  /*2820*/  DADD R14, R14, -R20 ;  /* 0x000000000e0e7229 */ /* 0x000fcc0000000814 */
[----:B------:R-:W-:Y:S02]  /*2830*/  DADD R12, R12, -R18 ;  /* 0x000000000c0c7229 */ /* 0x000fe40000000812 */
[----:B------:R-:W-:-:S06]  /*2840*/  DADD R14, R24, R14 ;  /* 0x00000000180e7229 */ /* 0x000fcc000000000e */
[----:B------:R-:W-:-:S08]  /*2850*/  DADD R12, R20, R12 ;  /* 0x00000000140c7229 */ /* 0x000fd0000000000c */
[----:B------:R-:W-:-:S08]  /*2860*/  DADD R12, R14, R12 ;  /* 0x000000000e0c7229 */ /* 0x000fd0000000000c */
[----:B------:R-:W-:Y:S01]  /*2870*/  DADD R16, R16, R12 ;  /* 0x0000000010107229 */ /* 0x000fe2000000000c */
[----:B------:R-:W-:Y:S01]  /*2880*/  LOP3.LUT R12, R11, 0x80000000, RZ, 0x3c, !PT ;  /* 0x800000000b0c7812 */ /* 0x000fe200078e3cff */
[----:B------:R-:W-:-:S06]  /*2890*/  IMAD.MOV.U32 R13, RZ, RZ, 0x43300000 ;  /* 0x43300000ff0d7424 */ /* 0x000fcc00078e00ff */
[----:B------:R-:W-:Y:S02]  /*28a0*/  DADD R14, R18, R16 ;  /* 0x00000000120e7229 */ /* 0x000fe40000000010 */
[----:B------:R-:W-:Y:S01]  /*28b0*/  DADD R12, R12, -UR12 ;  /* 0x8000000c0c0c7e29 */ /* 0x000fe20008000000 */
[----:B------:R-:W-:Y:S01]  /*28c0*/  UMOV UR12, 0xfefa39ef ;  /* 0xfefa39ef000c7882 */ /* 0x000fe20000000000 */
[----:B------:R-:W-:-:S04]  /*28d0*/  UMOV UR13, 0x3fe62e42 ;  /* 0x3fe62e42000d7882 */ /* 0x000fc80000000000 */
[--C-:B------:R-:W-:Y:S02]  /*28e0*/  DADD R18, R18, -R14.reuse ;  /* 0x0000000012127229 */ /* 0x100fe4000000080e */
[----:B------:R-:W-:-:S06]  /*28f0*/  DFMA R10, R12, UR12, R14 ;  /* 0x0000000c0c0a7c2b */ /* 0x000fcc000800000e */
[----:B------:R-:W-:Y:S02]  /*2900*/  DADD R18, R16, R18 ;  /* 0x0000000010127229 */ /* 0x000fe40000000012 */
[----:B------:R-:W-:-:S08]  /*2910*/  DFMA R20, R12, -UR12, R10 ;  /* 0x8000000c0c147c2b */ /* 0x000fd0000800000a */
[----:B------:R-:W-:-:S08]  /*2920*/  DADD R20, -R14, R20 ;  /* 0x000000000e147229 */ /* 0x000fd00000000114 */
[----:B------:R-:W-:-:S08]  /*2930*/  DADD R18, R18, -R20 ;  /* 0x0000000012127229 */ /* 0x000fd00000000814 */
[----:B------:R-:W-:-:S08]  /*2940*/  DFMA R18, R12, UR14, R18 ;  /* 0x0000000e0c127c2b */ /* 0x000fd00008000012 */
[----:B------:R-:W-:-:S08]  /*2950*/  DADD R12, R10, R18 ;  /* 0x000000000a0c7229 */ /* 0x000fd00000000012 */
[----:B------:R-:W-:Y:S02]  /*2960*/  DADD R14, R10, -R12 ;  /* 0x000000000a0e7229 */ /* 0x000fe4000000080c */
[----:B------:R-:W-:-:S06]  /*2970*/  DMUL R10, R12, 2.5 ;  /* 0x400400000c0a7828 */ /* 0x000fcc0000000000 */
[----:B------:R-:W-:Y:S02]  /*2980*/  DADD R14, R18, R14 ;  /* 0x00000000120e7229 */ /* 0x000fe4000000000e */
[----:B------:R-:W-:-:S08]  /*2990*/  DFMA R16, R12, 2.5, -R10 ;  /* 0x400400000c10782b */ /* 0x000fd0000000080a */
[----:B------:R-:W-:Y:S01]  /*29a0*/  DFMA R16, R14, 2.5, R16 ;  /* 0x400400000e10782b */ /* 0x000fe20000000010 */
[----:B------:R-:W-:Y:S02]  /*29b0*/  IMAD.MOV.U32 R14, RZ, RZ, 0x652b82fe ;  /* 0x652b82feff0e7424 */ /* 0x000fe400078e00ff */
[----:B------:R-:W-:-:S05]  /*29c0*/  IMAD.MOV.U32 R15, RZ, RZ, 0x3ff71547 ;  /* 0x3ff71547ff0f7424 */ /* 0x000fca00078e00ff */
[----:B------:R-:W-:-:S08]  /*29d0*/  DADD R12, R10, R16 ;  /* 0x000000000a0c7229 */ /* 0x000fd00000000010 */
[----:B------:R-:W-:Y:S02]  /*29e0*/  DFMA R14, R12, R14, 6.75539944105574400000e+15 ;  /* 0x433800000c0e742b */ /* 0x000fe4000000000e */
[----:B------:R-:W-:Y:S01]  /*29f0*/  FSETP.GEU.AND P0, PT, |R13|, 4.1917929649353027344, PT ;  /* 0x4086232b0d00780b */ /* 0x000fe20003f0e200 */
[----:B------:R-:W-:-:S05]  /*2a00*/  DADD R10, R10, -R12 ;  /* 0x000000000a0a7229 */ /* 0x000fca000000080c */
[----:B------:R-:W-:-:S03]  /*2a10*/  DADD R18, R14, -6.75539944105574400000e+15 ;  /* 0xc33800000e127429 */ /* 0x000fc60000000000 */
[----:B------:R-:W-:-:S05]  /*2a20*/  DADD R16, R16, R10 ;  /* 0x0000000010107229 */ /* 0x000fca000000000a */
[----:B------:R-:W-:Y:S01]  /*2a30*/  DFMA R20, R18, -UR12, R12 ;  /* 0x8000000c12147c2b */ /* 0x000fe2000800000c */
        /* <DEDUP_REMOVED lines=33> */
[----:B------:R-:W-:-:S10]  /*2c50*/  DFMA R18, R18, R20, 1 ;  /* 0x3ff000001212742b */ /* 0x000fd40000000014 */
        /* <DEDUP_REMOVED lines=15> */
.L_x_33:
[----:B------:R-:W-:Y:S02]  /*2d50*/  DFMA R16, R16, R10, R10 ;  /* 0x0000000a1010722b */ /* 0x000fe4000000000a */
[----:B------:R-:W-:-:S08]  /*2d60*/  DSETP.NEU.AND P0, PT, |R10|, +INF , PT ;  /* 0x7ff000000a00742a */ /* 0x000fd00003f0d200 */
[----:B------:R-:W-:Y:S01]  /*2d70*/  FSEL R12, R10, R16, !P0 ;  /* 0x000000100a0c7208 */ /* 0x000fe20004000000 */
[----:B------:R-:W-:Y:S01]  /*2d80*/  IMAD.MOV.U32 R10, RZ, RZ, R2 ;  /* 0x000000ffff0a7224 */ /* 0x000fe200078e0002 */
[----:B------:R-:W-:Y:S01]  /*2d90*/  FSEL R16, R11, R17, !P0 ;  /* 0x000000110b107208 */ /* 0x000fe20004000000 */
[----:B------:R-:W-:-:S04]  /*2da0*/  IMAD.MOV.U32 R11, RZ, RZ, 0x0 ;  /* 0x00000000ff0b7424 */ /* 0x000fc800078e00ff */
[----:B------:R-:W-:Y:S05]  /*2db0*/  RET.REL.NODEC R10 `(_Z20gridStrideRiemannSumIdXadL_Z18complex_kernel_gpuIdET_S1_EEEvS1_S1_iPS1_) ;  /* 0xffffffd00a907950 */ /* 0x000fea0003c3ffff */
        .type           $_Z20gridStrideRiemannSumIdXadL_Z18complex_kernel_gpuIdET_S1_EEEvS1_S1_iPS1_$__internal_trig_reduction_slowpathd,@function
        .size           $_Z20gridStrideRiemannSumIdXadL_Z18complex_kernel_gpuIdET_S1_EEEvS1_S1_iPS1_$__internal_trig_reduction_slowpathd,(.L_x_45 - $_Z20gridStrideRiemannSumIdXadL_Z18complex_kernel_gpuIdET_S1_EEEvS1_S1_iPS1_$__internal_trig_reduction_slowpathd)
$_Z20gridStrideRiemannSumIdXadL_Z18complex_kernel_gpuIdET_S1_EEEvS1_S1_iPS1_$__internal_trig_reduction_slowpathd:
[--C-:B------:R-:W-:Y:S01]  /*2dc0*/  SHF.R.U32.HI R8, RZ, 0x14, R9.reuse ;  /* 0x00000014ff087819 */ /* 0x100fe20000011609 */
[----:B------:R-:W-:Y:S02]  /*2dd0*/  IMAD.MOV.U32 R17, RZ, RZ, R9 ;  /* 0x000000ffff117224 */ /* 0x000fe400078e0009 */
[----:B------:R-:W-:Y:S01]  /*2de0*/  IMAD.MOV.U32 R10, RZ, RZ, RZ ;  /* 0x000000ffff0a7224 */ /* 0x000fe200078e00ff */
[----:B------:R-:W-:-:S04]  /*2df0*/  LOP3.LUT R11, R8, 0x7ff, RZ, 0xc0, !PT ;  /* 0x000007ff080b7812 */ /* 0x000fc800078ec0ff */
[----:B------:R-:W-:-:S13]  /*2e00*/  ISETP.NE.AND P0, PT, R11, 0x7ff, PT ;  /* 0x000007ff0b00780c */ /* 0x000fda0003f05270 */
[----:B------:R-:W-:Y:S05]  /*2e10*/  @!P0 BRA `(.L_x_34) ;  /* 0x0000000800448947 */ /* 0x000fea0003800000 */
[----:B------:R-:W-:Y:S01]  /*2e20*/  VIADD R11, R11, 0xfffffc00 ;  /* 0xfffffc000b0b7836 */ /* 0x000fe20000000000 */
[----:B------:R-:W-:Y:S01]  /*2e30*/  BSSY.RECONVERGENT B3, `(.L_x_35) ;  /* 0x000002e000037945 */ /* 0x000fe20003800200 */
[----:B------:R-:W-:-:S03]  /*2e40*/  CS2R R14, SRZ ;  /* 0x00000000000e7805 */ /* 0x000fc6000001ff00 */
[----:B------:R-:W-:Y:S02]  /*2e50*/  SHF.R.U32.HI R10, RZ, 0x6, R11 ;  /* 0x00000006ff0a7819 */ /* 0x000fe4000001160b */
[----:B------:R-:W-:Y:S02]  /*2e60*/  ISETP.GE.U32.AND P0, PT, R11, 0x80, PT ;  /* 0x000000800b00780c */ /* 0x000fe40003f06070 */
[C---:B------:R-:W-:Y:S02]  /*2e70*/  IADD3 R11, PT, PT, -R10.reuse, 0x13, RZ ;  /* 0x000000130a0b7810 */ /* 0x040fe40007ffe1ff */
[----:B------:R-:W-:Y:S02]  /*2e80*/  IADD3 R25, PT, PT, -R10, 0xf, RZ ;  /* 0x0000000f0a197810 */ /* 0x000fe40007ffe1ff */
[----:B------:R-:W-:-:S04]  /*2e90*/  SEL R11, R11, 0x12, P0 ;  /* 0x000000120b0b7807 */ /* 0x000fc80000000000 */
[----:B------:R-:W-:-:S13]  /*2ea0*/  ISETP.GE.AND P0, PT, R25, R11, PT ;  /* 0x0000000b1900720c */ /* 0x000fda0003f06270 */
[----:B------:R-:W-:Y:S05]  /*2eb0*/  @P0 BRA `(.L_x_36) ;  /* 0x0000000000940947 */ /* 0x000fea0003800000 */
[----:B------:R-:W0:Y:S01]  /*2ec0*/  LDC.64 R12, c[0x0][0x358] ;  /* 0x0000d600ff0c7b82 */ /* 0x000e220000000a00 */
[C---:B------:R-:W-:Y:S01]  /*2ed0*/  SHF.L.U64.HI R19, R16.reuse, 0xb, R17 ;  /* 0x0000000b10137819 */ /* 0x040fe20000010211 */
[----:B------:R-:W-:Y:S01]  /*2ee0*/  BSSY.RECONVERGENT B4, `(.L_x_37) ;  /* 0x0000021000047945 */ /* 0x000fe20003800200 */
[----:B------:R-:W-:Y:S01]  /*2ef0*/  IMAD.SHL.U32 R23, R16, 0x800, RZ ;  /* 0x0000080010177824 */ /* 0x000fe200078e00ff */
[----:B------:R-:W-:Y:S01]  /*2f00*/  IADD3 R22, PT, PT, RZ, -R10, -R11 ;  /* 0x8000000aff167210 */ /* 0x000fe20007ffe80b */
[----:B------:R-:W-:Y:S01]  /*2f10*/  IMAD.MOV.U32 R18, RZ, RZ, RZ ;  /* 0x000000ffff127224 */ /* 0x000fe200078e00ff */
[----:B------:R-:W-:Y:S02]  /*2f20*/  CS2R R14, SRZ ;  /* 0x00000000000e7805 */ /* 0x000fe4000001ff00 */
[----:B------:R-:W-:-:S07]  /*2f30*/  LOP3.LUT R19, R19, 0x80000000, RZ, 0xfc, !PT ;  /* 0x8000000013137812 */ /* 0x000fce00078efcff */
.L_x_38:
[----:B------:R-:W1:Y:S01]  /*2f40*/  LDC.64 R16, c[0x4][RZ] ;  /* 0x01000000ff107b82 */ /* 0x000e620000000a00 */
[----:B0-----:R-:W-:Y:S02]  /*2f50*/  R2UR UR12, R12 ;  /* 0x000000000c0c72ca */ /* 0x001fe400000e0000 */
[----:B------:R-:W-:Y:S01]  /*2f60*/  R2UR UR13, R13 ;  /* 0x000000000d0d72ca */ /* 0x000fe200000e0000 */
[----:B-1----:R-:W-:-:S12]  /*2f70*/  IMAD.WIDE R16, R25, 0x8, R16 ;  /* 0x0000000819107825 */ /* 0x002fd800078e0210 */
[----:B------:R-:W2:Y:S01]  /*2f80*/  LDG.E.64.CONSTANT R16, desc[UR12][R16.64] ;  /* 0x0000000c10107981 */ /* 0x000ea2000c1e9b00 */
[----:B------:R-:W-:Y:S02]  /*2f90*/  VIADD R22, R22, 0x1 ;  /* 0x0000000116167836 */ /* 0x000fe40000000000 */
[----:B------:R-:W-:Y:S02]  /*2fa0*/  VIADD R25, R25, 0x1 ;  /* 0x0000000119197836 */ /* 0x000fe40000000000 */
[----:B--2---:R-:W-:-:S04]  /*2fb0*/  IMAD.WIDE.U32 R14, P3, R16, R23, R14 ;  /* 0x00000017100e7225 */ /* 0x004fc8000786000e */
[----:B------:R-:W-:Y:S02]  /*2fc0*/  IMAD R27, R16, R19, RZ ;  /* 0x00000013101b7224 */ /* 0x000fe400078e02ff */
[CC--:B------:R-:W-:Y:S02]  /*2fd0*/  IMAD R24, R17.reuse, R23.reuse, RZ ;  /* 0x0000001711187224 */ /* 0x0c0fe400078e02ff */
[----:B------:R-:W-:Y:S01]  /*2fe0*/  IMAD.HI.U32 R29, R17, R23, RZ ;  /* 0x00000017111d7227 */ /* 0x000fe200078e00ff */
[----:B------:R-:W-:-:S03]  /*2ff0*/  IADD3 R15, P0, PT, R27, R15, RZ ;  /* 0x0000000f1b0f7210 */ /* 0x000fc60007f1e0ff */
[----:B------:R-:W-:Y:S01]  /*3000*/  IMAD R27, R18, 0x8, R1 ;  /* 0x00000008121b7824 */ /* 0x000fe200078e0201 */
[----:B------:R-:W-:Y:S01]  /*3010*/  IADD3 R15, P1, PT, R24, R15, RZ ;  /* 0x0000000f180f7210 */ /* 0x000fe20007f3e0ff */
[----:B------:R-:W-:-:S04]  /*3020*/  IMAD.HI.U32 R24, R16, R19, RZ ;  /* 0x0000001310187227 */ /* 0x000fc800078e00ff */
[----:B------:R-:W-:Y:S01]  /*3030*/  IMAD.X R16, RZ, RZ, R24, P3 ;  /* 0x000000ffff107224 */ /* 0x000fe200018e0618 */
[----:B------:R0:W-:Y:S01]  /*3040*/  STL.64 [R27], R14 ;  /* 0x0000000e1b007387 */ /* 0x0001e20000100a00 */
[----:B------:R-:W-:-:S03]  /*3050*/  IMAD.HI.U32 R24, R17, R19, RZ ;  /* 0x0000001311187227 */ /* 0x000fc600078e00ff */
[----:B------:R-:W-:Y:S01]  /*3060*/  IADD3.X R16, P0, PT, R29, R16, RZ, P0, !PT ;  /* 0x000000101d107210 */ /* 0x000fe2000071e4ff */
[----:B------:R-:W-:Y:S02]  /*3070*/  IMAD R17, R17, R19, RZ ;  /* 0x0000001311117224 */ /* 0x000fe400078e02ff */
[----:B------:R-:W-:-:S03]  /*3080*/  VIADD R18, R18, 0x1 ;  /* 0x0000000112127836 */ /* 0x000fc60000000000 */
[----:B------:R-:W-:Y:S01]  /*3090*/  IADD3.X R17, P1, PT, R17, R16, RZ, P1, !PT ;  /* 0x0000001011117210 */ /* 0x000fe20000f3e4ff */
[----:B------:R-:W-:Y:S01]  /*30a0*/  IMAD.X R16, RZ, RZ, R24, P0 ;  /* 0x000000ffff107224 */ /* 0x000fe200000e0618 */
[----:B------:R-:W-:-:S03]  /*30b0*/  ISETP.NE.AND P0, PT, R22, -0xf, PT ;  /* 0xfffffff11600780c */ /* 0x000fc60003f05270 */
[----:B0-----:R-:W-:Y:S02]  /*30c0*/  IMAD.X R15, RZ, RZ, R16, P1 ;  /* 0x000000ffff0f7224 */ /* 0x001fe400008e0610 */
[----:B------:R-:W-:-:S08]  /*30d0*/  IMAD.MOV.U32 R14, RZ, RZ, R17 ;  /* 0x000000ffff0e7224 */ /* 0x000fd000078e0011 */
[----:B------:R-:W-:Y:S05]  /*30e0*/  @P0 BRA `(.L_x_38) ;  /* 0xfffffffc00940947 */ /* 0x000fea000383ffff */
[----:B------:R-:W-:Y:S05]  /*30f0*/  BSYNC.RECONVERGENT B4 ;  /* 0x0000000000047941 */ /* 0x000fea0003800200 */
.L_x_37:
[----:B------:R-:W-:-:S07]  /*3100*/  IMAD.MOV.U32 R25, RZ, RZ, R11 ;  /* 0x000000ffff197224 */ /* 0x000fce00078e000b */
.L_x_36:
[----:B------:R-:W-:Y:S05]  /*3110*/  BSYNC.RECONVERGENT B3 ;  /* 0x0000000000037941 */ /* 0x000fea0003800200 */
.L_x_35:
[----:B------:R-:W-:Y:S01]  /*3120*/  LOP3.LUT P0, R29, R8, 0x3f, RZ, 0xc0, !PT ;  /* 0x0000003f081d7812 */ /* 0x000fe2000780c0ff */
[----:B------:R-:W-:-:S04]  /*3130*/  IMAD.IADD R10, R10, 0x1, R25 ;  /* 0x000000010a0a7824 */ /* 0x000fc800078e0219 */
[----:B------:R-:W-:-:S05]  /*3140*/  IMAD.U32 R22, R10, 0x8, R1 ;  /* 0x000000080a167824 */ /* 0x000fca00078e0001 */
[----:B------:R0:W-:Y:S04]  /*3150*/  STL.64 [R22+-0x78], R14 ;  /* 0xffff880e16007387 */ /* 0x0001e80000100a00 */
[----:B------:R-:W2:Y:S04]  /*3160*/  @P0 LDL.64 R18, [R1+0x8] ;  /* 0x0000080001120983 */ /* 0x000ea80000100a00 */
[----:B------:R-:W3:Y:S04]  /*3170*/  LDL.64 R12, [R1+0x10] ;  /* 0x00001000010c7983 */ /* 0x000ee80000100a00 */
[----:B------:R-:W4:Y:S01]  /*3180*/  LDL.64 R10, [R1+0x18] ;  /* 0x00001800010a7983 */ /* 0x000f220000100a00 */
[----:B------:R-:W-:Y:S01]  /*3190*/  @P0 LOP3.LUT R8, R29, 0x3f, RZ, 0x3c, !PT ;  /* 0x0000003f1d080812 */ /* 0x000fe200078e3cff */
[----:B------:R-:W-:Y:S01]  /*31a0*/  BSSY.RECONVERGENT B3, `(.L_x_39) ;  /* 0x0000034000037945 */ /* 0x000fe20003800200 */
[----:B--2---:R-:W-:-:S02]  /*31b0*/  @P0 SHF.R.U64 R17, R18, 0x1, R19 ;  /* 0x0000000112110819 */ /* 0x004fc40000001213 */
[----:B------:R-:W-:Y:S02]  /*31c0*/  @P0 SHF.R.U32.HI R19, RZ, 0x1, R19 ;  /* 0x00000001ff130819 */ /* 0x000fe40000011613 */
[CC--:B---3--:R-:W-:Y:S02]  /*31d0*/  @P0 SHF.L.U32 R23, R12.reuse, R29.reuse, RZ ;  /* 0x0000001d0c170219 */ /* 0x0c8fe400000006ff */
[----:B0-----:R-:W-:Y:S02]  /*31e0*/  @P0 SHF.R.U64 R14, R17, R8, R19 ;  /* 0x00000008110e0219 */ /* 0x001fe40000001213 */
[--C-:B------:R-:W-:Y:S02]  /*31f0*/  @P0 SHF.R.U32.HI R27, RZ, 0x1, R13.reuse ;  /* 0x00000001ff1b0819 */ /* 0x100fe4000001160d */
[C-C-:B------:R-:W-:Y:S02]  /*3200*/  @P0 SHF.R.U64 R25, R12.reuse, 0x1, R13.reuse ;  /* 0x000000010c190819 */ /* 0x140fe4000000120d */
[----:B------:R-:W-:-:S02]  /*3210*/  @P0 SHF.L.U64.HI R16, R12, R29, R13 ;  /* 0x0000001d0c100219 */ /* 0x000fc4000001020d */
[----:B------:R-:W-:Y:S02]  /*3220*/  @P0 SHF.R.U32.HI R15, RZ, R8, R19 ;  /* 0x00000008ff0f0219 */ /* 0x000fe40000011613 */
[----:B------:R-:W-:Y:S02]  /*3230*/  @P0 LOP3.LUT R12, R23, R14, RZ, 0xfc, !PT ;  /* 0x0000000e170c0212 */ /* 0x000fe400078efcff */
[----:B----4-:R-:W-:Y:S02]  /*3240*/  @P0 SHF.L.U32 R17, R10, R29, RZ ;  /* 0x0000001d0a110219 */ /* 0x010fe400000006ff */
[----:B------:R-:W-:Y:S01]  /*3250*/  @P0 SHF.R.U64 R18, R25, R8, R27 ;  /* 0x0000000819120219 */ /* 0x000fe2000000121b */
[----:B------:R-:W-:Y:S01]  /*3260*/  IMAD.SHL.U32 R14, R12, 0x4, RZ ;  /* 0x000000040c0e7824 */ /* 0x000fe200078e00ff */
[----:B------:R-:W-:Y:S02]  /*3270*/  @P0 LOP3.LUT R13, R16, R15, RZ, 0xfc, !PT ;  /* 0x0000000f100d0212 */ /* 0x000fe400078efcff */
[----:B------:R-:W-:-:S02]  /*3280*/  @P0 SHF.L.U64.HI R29, R10, R29, R11 ;  /* 0x0000001d0a1d0219 */ /* 0x000fc4000001020b */
[----:B------:R-:W-:Y:S02]  /*3290*/  @P0 SHF.R.U32.HI R8, RZ, R8, R27 ;  /* 0x00000008ff080219 */ /* 0x000fe4000001161b */
[----:B------:R-:W-:Y:S02]  /*32a0*/  @P0 LOP3.LUT R10, R17, R18, RZ, 0xfc, !PT ;  /* 0x00000012110a0212 */ /* 0x000fe400078efcff */
[----:B------:R-:W-:Y:S02]  /*32b0*/  SHF.L.U64.HI R15, R12, 0x2, R13 ;  /* 0x000000020c0f7819 */ /* 0x000fe4000001020d */
[----:B------:R-:W-:Y:S02]  /*32c0*/  @P0 LOP3.LUT R11, R29, R8, RZ, 0xfc, !PT ;  /* 0x000000081d0b0212 */ /* 0x000fe400078efcff */
[----:B------:R-:W-:Y:S02]  /*32d0*/  SHF.L.W.U32.HI R13, R13, 0x2, R10 ;  /* 0x000000020d0d7819 */ /* 0x000fe40000010e0a */
[----:B------:R-:W-:-:S02]  /*32e0*/  IADD3 RZ, P0, PT, RZ, -R14, RZ ;  /* 0x8000000effff7210 */ /* 0x000fc40007f1e0ff */
[----:B------:R-:W-:Y:S02]  /*32f0*/  LOP3.LUT R8, RZ, R15, RZ, 0x33, !PT ;  /* 0x0000000fff087212 */ /* 0x000fe400078e33ff */
[----:B------:R-:W-:Y:S02]  /*3300*/  SHF.L.W.U32.HI R10, R10, 0x2, R11 ;  /* 0x000000020a0a7819 */ /* 0x000fe40000010e0b */
[----:B------:R-:W-:Y:S02]  /*3310*/  LOP3.LUT R12, RZ, R13, RZ, 0x33, !PT ;  /* 0x0000000dff0c7212 */ /* 0x000fe400078e33ff */
[----:B------:R-:W-:Y:S02]  /*3320*/  IADD3.X R16, P0, PT, RZ, R8, RZ, P0, !PT ;  /* 0x00000008ff107210 */ /* 0x000fe4000071e4ff */
[----:B------:R-:W-:Y:S02]  /*3330*/  LOP3.LUT R8, RZ, R10, RZ, 0x33, !PT ;  /* 0x0000000aff087212 */ /* 0x000fe400078e33ff */
[----:B------:R-:W-:-:S02]  /*3340*/  IADD3.X R12, P1, PT, RZ, R12, RZ, P0, !PT ;  /* 0x0000000cff0c7210 */ /* 0x000fc4000073e4ff */
[----:B------:R-:W-:-:S03]  /*3350*/  ISETP.GT.U32.AND P3, PT, R13, -0x1, PT ;  /* 0xffffffff0d00780c */ /* 0x000fc60003f64070 */
[----:B------:R-:W-:Y:S01]  /*3360*/  IMAD.X R17, RZ, RZ, R8, P1 ;  /* 0x000000ffff117224 */ /* 0x000fe200008e0608 */
[----:B------:R-:W-:-:S04]  /*3370*/  ISETP.GT.AND.EX P0, PT, R10, -0x1, PT, P3 ;  /* 0xffffffff0a00780c */ /* 0x000fc80003f04330 */
[----:B------:R-:W-:Y:S02]  /*3380*/  SEL R8, R10, R17, P0 ;  /* 0x000000110a087207 */ /* 0x000fe40000000000 */
[----:B------:R-:W-:Y:S02]  /*3390*/  SEL R13, R13, R12, P0 ;  /* 0x0000000c0d0d7207 */ /* 0x000fe40000000000 */
[----:B------:R-:W-:Y:S02]  /*33a0*/  ISETP.NE.U32.AND P1, PT, R8, RZ, PT ;  /* 0x000000ff0800720c */ /* 0x000fe40003f25070 */
[----:B------:R-:W-:Y:S02]  /*33b0*/  SEL R15, R15, R16, P0 ;  /* 0x000000100f0f7207 */ /* 0x000fe40000000000 */
[----:B------:R-:W-:Y:S01]  /*33c0*/  SEL R17, R13, R8, !P1 ;  /* 0x000000080d117207 */ /* 0x000fe20004800000 */
[----:B------:R-:W-:-:S05]  /*33d0*/  @!P0 IMAD.MOV R14, RZ, RZ, -R14 ;  /* 0x000000ffff0e8224 */ /* 0x000fca00078e0a0e */
[----:B------:R-:W0:Y:S02]  /*33e0*/  FLO.U32 R17, R17 ;  /* 0x0000001100117300 */ /* 0x000e2400000e0000 */
[C---:B0-----:R-:W-:Y:S02]  /*33f0*/  IADD3 R18, PT, PT, -R17.reuse, 0x1f, RZ ;  /* 0x0000001f11127810 */ /* 0x041fe40007ffe1ff */
[----:B------:R-:W-:-:S03]  /*3400*/  IADD3 R12, PT, PT, -R17, 0x3f, RZ ;  /* 0x0000003f110c7810 */ /* 0x000fc60007ffe1ff */
[----:B------:R-:W-:-:S05]  /*3410*/  @P1 IMAD.MOV R12, RZ, RZ, R18 ;  /* 0x000000ffff0c1224 */ /* 0x000fca00078e0212 */
[----:B------:R-:W-:-:S13]  /*3420*/  ISETP.NE.AND P1, PT, R12, RZ, PT ;  /* 0x000000ff0c00720c */ /* 0x000fda0003f25270 */
[----:B------:R-:W-:Y:S05]  /*3430*/  @!P1 BRA `(.L_x_40) ;  /* 0x0000000000289947 */ /* 0x000fea0003800000 */
[--C-:B------:R-:W-:Y:S02]  /*3440*/  SHF.R.U64 R16, R14, 0x1, R15.reuse ;  /* 0x000000010e107819 */ /* 0x100fe4000000120f */
[C---:B------:R-:W-:Y:S02]  /*3450*/  LOP3.LUT R14, R12.reuse, 0x3f, RZ, 0xc0, !PT ;  /* 0x0000003f0c0e7812 */ /* 0x040fe400078ec0ff */
[----:B------:R-:W-:Y:S02]  /*3460*/  SHF.R.U32.HI R18, RZ, 0x1, R15 ;  /* 0x00000001ff127819 */ /* 0x000fe4000001160f */
[----:B------:R-:W-:Y:S02]  /*3470*/  LOP3.LUT R15, R12, 0x3f, RZ, 0xc, !PT ;  /* 0x0000003f0c0f7812 */ /* 0x000fe400078e0cff */
[CC--:B------:R-:W-:Y:S02]  /*3480*/  SHF.L.U64.HI R17, R13.reuse, R14.reuse, R8 ;  /* 0x0000000e0d117219 */ /* 0x0c0fe40000010208 */
[----:B------:R-:W-:-:S02]  /*3490*/  SHF.L.U32 R14, R13, R14, RZ ;  /* 0x0000000e0d0e7219 */ /* 0x000fc400000006ff */
[-CC-:B------:R-:W-:Y:S02]  /*34a0*/  SHF.R.U64 R13, R16, R15.reuse, R18.reuse ;  /* 0x0000000f100d7219 */ /* 0x180fe40000001212 */
[----:B------:R-:W-:Y:S02]  /*34b0*/  SHF.R.U32.HI R8, RZ, R15, R18 ;  /* 0x0000000fff087219 */ /* 0x000fe40000011612 */
[----:B------:R-:W-:Y:S02]  /*34c0*/  LOP3.LUT R13, R14, R13, RZ, 0xfc, !PT ;  /* 0x0000000d0e0d7212 */ /* 0x000fe400078efcff */
[----:B------:R-:W-:-:S07]  /*34d0*/  LOP3.LUT R8, R17, R8, RZ, 0xfc, !PT ;  /* 0x0000000811087212 */ /* 0x000fce00078efcff */
.L_x_40:
[----:B------:R-:W-:Y:S05]  /*34e0*/  BSYNC.RECONVERGENT B3 ;  /* 0x0000000000037941 */ /* 0x000fea0003800200 */
.L_x_39:
[----:B------:R-:W-:-:S04]  /*34f0*/  IMAD.WIDE.U32 R16, R13, 0x2168c235, RZ ;  /* 0x2168c2350d107825 */ /* 0x000fc800078e00ff */
[----:B------:R-:W-:Y:S01]  /*3500*/  IMAD.MOV.U32 R14, RZ, RZ, R17 ;  /* 0x000000ffff0e7224 */ /* 0x000fe200078e0011 */
[----:B------:R-:W-:Y:S01]  /*3510*/  IADD3 RZ, P1, PT, R16, R16, RZ ;  /* 0x0000001010ff7210 */ /* 0x000fe20007f3e0ff */
[----:B------:R-:W-:Y:S02]  /*3520*/  IMAD.MOV.U32 R15, RZ, RZ, RZ ;  /* 0x000000ffff0f7224 */ /* 0x000fe400078e00ff */
[----:B------:R-:W-:Y:S02]  /*3530*/  IMAD R17, R8, -0x36f0255e, RZ ;  /* 0xc90fdaa208117824 */ /* 0x000fe400078e02ff */
[----:B------:R-:W-:-:S04]  /*3540*/  IMAD.WIDE.U32 R14, R13, -0x36f0255e, R14 ;  /* 0xc90fdaa20d0e7825 */ /* 0x000fc800078e000e */
[----:B------:R-:W-:-:S04]  /*3550*/  IMAD.HI.U32 R13, R8, -0x36f0255e, RZ ;  /* 0xc90fdaa2080d7827 */ /* 0x000fc800078e00ff */
[----:B------:R-:W-:-:S04]  /*3560*/  IMAD.WIDE.U32 R14, P3, R8, 0x2168c235, R14 ;  /* 0x2168c235080e7825 */ /* 0x000fc8000786000e */
[----:B------:R-:W-:Y:S01]  /*3570*/  IMAD.X R8, RZ, RZ, R13, P3 ;  /* 0x000000ffff087224 */ /* 0x000fe200018e060d */
[----:B------:R-:W-:Y:S02]  /*3580*/  IADD3 R13, P3, PT, R17, R15, RZ ;  /* 0x0000000f110d7210 */ /* 0x000fe40007f7e0ff */
[----:B------:R-:W-:Y:S02]  /*3590*/  IADD3.X RZ, P1, PT, R14, R14, RZ, P1, !PT ;  /* 0x0000000e0eff7210 */ /* 0x000fe40000f3e4ff */
[C---:B------:R-:W-:Y:S01]  /*35a0*/  ISETP.GT.U32.AND P4, PT, R13.reuse, RZ, PT ;  /* 0x000000ff0d00720c */ /* 0x040fe20003f84070 */
[----:B------:R-:W-:Y:S01]  /*35b0*/  IMAD.X R8, RZ, RZ, R8, P3 ;  /* 0x000000ffff087224 */ /* 0x000fe200018e0608 */
[----:B------:R-:W-:-:S04]  /*35c0*/  IADD3.X R14, P3, PT, R13, R13, RZ, P1, !PT ;  /* 0x0000000d0d0e7210 */ /* 0x000fc80000f7e4ff */
[C---:B------:R-:W-:Y:S01]  /*35d0*/  ISETP.GT.AND.EX P1, PT, R8.reuse, RZ, PT, P4 ;  /* 0x000000ff0800720c */ /* 0x040fe20003f24340 */
[----:B------:R-:W-:-:S03]  /*35e0*/  IMAD.X R15, R8, 0x1, R8, P3 ;  /* 0x00000001080f7824 */ /* 0x000fc600018e0608 */
[----:B------:R-:W-:Y:S02]  /*35f0*/  SEL R14, R14, R13, P1 ;  /* 0x0000000d0e0e7207 */ /* 0x000fe40000800000 */
[----:B------:R-:W-:Y:S02]  /*3600*/  SEL R13, R15, R8, P1 ;  /* 0x000000080f0d7207 */ /* 0x000fe40000800000 */
[----:B------:R-:W-:Y:S02]  /*3610*/  IADD3 R16, P3, PT, R14, 0x1, RZ ;  /* 0x000000010e107810 */ /* 0x000fe40007f7e0ff */
[----:B------:R-:W-:Y:S02]  /*3620*/  SEL R15, RZ, 0xffffffff, !P1 ;  /* 0xffffffffff0f7807 */ /* 0x000fe40004800000 */
[----:B------:R-:W-:Y:S01]  /*3630*/  LOP3.LUT P1, R9, R9, 0x80000000, RZ, 0xc0, !PT ;  /* 0x8000000009097812 */ /* 0x000fe2000782c0ff */
[----:B------:R-:W-:Y:S02]  /*3640*/  IMAD.X R13, RZ, RZ, R13, P3 ;  /* 0x000000ffff0d7224 */ /* 0x000fe400018e060d */
[----:B------:R-:W-:Y:S01]  /*3650*/  IMAD.IADD R8, R15, 0x1, -R12 ;  /* 0x000000010f087824 */ /* 0x000fe200078e0a0c */
[----:B------:R-:W-:-:S02]  /*3660*/  SHF.R.U32.HI R15, RZ, 0x1e, R11 ;  /* 0x0000001eff0f7819 */ /* 0x000fc4000001160b */
[----:B------:R-:W-:Y:S01]  /*3670*/  SHF.R.U64 R16, R16, 0xa, R13 ;  /* 0x0000000a10107819 */ /* 0x000fe2000000120d */
[----:B------:R-:W-:Y:S01]  /*3680*/  IMAD.SHL.U32 R8, R8, 0x100000, RZ ;  /* 0x0010000008087824 */ /* 0x000fe200078e00ff */
[----:B------:R-:W-:Y:S02]  /*3690*/  LEA.HI R10, R10, R15, RZ, 0x1 ;  /* 0x0000000f0a0a7211 */ /* 0x000fe400078f08ff */
[----:B------:R-:W-:Y:S02]  /*36a0*/  IADD3 R16, P3, PT, R16, 0x1, RZ ;  /* 0x0000000110107810 */ /* 0x000fe40007f7e0ff */
[----:B------:R-:W-:Y:S01]  /*36b0*/  @!P0 LOP3.LUT R9, R9, 0x80000000, RZ, 0x3c, !PT ;  /* 0x8000000009098812 */ /* 0x000fe200078e3cff */
[----:B------:R-:W-:Y:S01]  /*36c0*/  @P1 IMAD.MOV R10, RZ, RZ, -R10 ;  /* 0x000000ffff0a1224 */ /* 0x000fe200078e0a0a */
[----:B------:R-:W-:-:S04]  /*36d0*/  LEA.HI.X R13, R13, RZ, RZ, 0x16, P3 ;  /* 0x000000ff0d0d7211 */ /* 0x000fc800018fb4ff */
[--C-:B------:R-:W-:Y:S02]  /*36e0*/  SHF.R.U64 R16, R16, 0x1, R13.reuse ;  /* 0x0000000110107819 */ /* 0x100fe4000000120d */
[----:B------:R-:W-:Y:S02]  /*36f0*/  SHF.R.U32.HI R11, RZ, 0x1, R13 ;  /* 0x00000001ff0b7819 */ /* 0x000fe4000001160d */
[----:B------:R-:W-:-:S04]  /*3700*/  IADD3 R16, P3, P4, RZ, RZ, R16 ;  /* 0x000000ffff107210 */ /* 0x000fc80007c7e010 */
[----:B------:R-:W-:-:S04]  /*3710*/  IADD3.X R8, PT, PT, R8, 0x3fe00000, R11, P3, P4 ;  /* 0x3fe0000008087810 */ /* 0x000fc80001fe840b */
[----:B------:R-:W-:-:S07]  /*3720*/  LOP3.LUT R17, R8, R9, RZ, 0xfc, !PT ;  /* 0x0000000908117212 */ /* 0x000fce00078efcff */
.L_x_34:
[----:B------:R-:W-:Y:S02]  /*3730*/  IMAD.MOV.U32 R8, RZ, RZ, R2 ;  /* 0x000000ffff087224 */ /* 0x000fe400078e0002 */
[----:B------:R-:W-:-:S04]  /*3740*/  IMAD.MOV.U32 R9, RZ, RZ, 0x0 ;  /* 0x00000000ff097424 */ /* 0x000fc800078e00ff */
[----:B------:R-:W-:Y:S05]  /*3750*/  RET.REL.NODEC R8 `(_Z20gridStrideRiemannSumIdXadL_Z18complex_kernel_gpuIdET_S1_EEEvS1_S1_iPS1_) ;  /* 0xffffffc808287950 */ /* 0x000fea0003c3ffff */
.L_x_41:
[----:B------:R-:W-:-:S00]  /*3760*/  BRA `(.L_x_41) ;  /* 0xfffffffc00fc7947 */ /* 0x000fc0000383ffff */
[----:B------:R-:W-:-:S00]  /*3770*/  NOP ;  /* 0x0000000000007918 */ /* 0x000fc00000000000 */
        /* <DEDUP_REMOVED lines=8> */
.L_x_45:


//--------------------- .nv.global.init           --------------------------
	.section	.nv.global.init,"aw",@progbits
	.align	16
.nv.global.init:
	.type		__cudart_sin_cos_coeffs,@object
	.size		__cudart_sin_cos_coeffs,(__cudart_i2opi_d - __cudart_sin_cos_coeffs)
__cudart_sin_cos_coeffs:
        /*0000*/ 	.byte	0x46, 0xd2, 0xb0, 0x2c, 0xf1, 0xe5, 0x5a, 0xbe, 0x92, 0xe3, 0xac, 0x69, 0xe3, 0x1d, 0xc7, 0x3e
        /*0010*/ 	.byte	0xa1, 0x62, 0xdb, 0x19, 0xa0, 0x01, 0x2a, 0xbf, 0x18, 0x08, 0x11, 0x11, 0x11, 0x11, 0x81, 0x3f
        /*0020*/ 	.byte	0x54, 0x55, 0x55, 0x55, 0x55, 0x55, 0xc5, 0xbf, 0x00, 0x00, 0x00, 0x00, 0x00, 0x00, 0x00, 0x00
        /*0030*/ 	.byte	0x00, 0x00, 0x00, 0x00, 0x00, 0x00, 0x00, 0x00, 0x64, 0x81, 0xfd, 0x20, 0x83, 0xff, 0xa8, 0xbd
        /*0040*/ 	.byte	0x28, 0x85, 0xef, 0xc1, 0xa7, 0xee, 0x21, 0x3e, 0xd9, 0xe6, 0x06, 0x8e, 0x4f, 0x7e, 0x92, 0xbe
        /*0050*/ 	.byte	0xe9, 0xbc, 0xdd, 0x19, 0xa0, 0x01, 0xfa, 0x3e, 0x47, 0x5d, 0xc1, 0x16, 0x6c, 0xc1, 0x56, 0xbf
        /*0060*/ 	.byte	0x51, 0x55, 0x55, 0x55, 0x55, 0x55, 0xa5, 0x3f, 0x00, 0x00, 0x00, 0x00, 0x00, 0x00, 0xe0, 0xbf
        /*0070*/ 	.byte	0x00, 0x00, 0x00, 0x00, 0x00, 0x00, 0xf0, 0x3f, 0x00, 0x00, 0x00, 0x00, 0x00, 0x00, 0x00, 0x00
	.type		__cudart_i2opi_d,@object
	.size		__cudart_i2opi_d,(.L_0 - __cudart_i2opi_d)
__cudart_i2opi_d:
        /* <DEDUP_REMOVED lines=9> */
.L_0:


//--------------------- .nv.shared.reserved.0     --------------------------
	.section	.nv.shared.reserved.0,"aw",@nobits
	.weak		__nv_reservedSMEM_offset_0_alias
	.size		__nv_reservedSMEM_offset_0_alias, 0, 64
	.other		__nv_reservedSMEM_offset_0_alias,@"STO_CUDA_RESERVED_SHARED STV_DEFAULT"
__nv_reservedSMEM_offset_0_alias:
	.zero		0
	.zero		64


//--------------------- .nv.constant0._Z20gridStrideRiemannSumIdXadL_Z18complex_kernel_gpuIdET_S1_EEEvS1_S1_iPS1_ --------------------------
	.section	.nv.constant0._Z20gridStrideRiemannSumIdXadL_Z18complex_kernel_gpuIdET_S1_EEEvS1_S1_iPS1_,"a",@progbits
	.sectionflags	@""
	.align	4
.nv.constant0._Z20gridStrideRiemannSumIdXadL_Z18complex_kernel_gpuIdET_S1_EEEvS1_S1_iPS1_:
	.zero		928


//--------------------- SYMBOLS --------------------------

	.type		.nv.reservedSmem.offset0,@object
	.size		.nv.reservedSmem.offset0,0x4
